//
// Generated by NVIDIA NVVM Compiler
//
// Compiler Build ID: CL-36424714
// Cuda compilation tools, release 13.0, V13.0.88
// Based on NVVM 20.0.0
//

.version 9.0
.target sm_100
.address_size 64

	// .globl	_Z10init_a_gpuPdiii

.visible .entry _Z10init_a_gpuPdiii(
	.param .u64 .ptr .align 1 _Z10init_a_gpuPdiii_param_0,
	.param .u32 _Z10init_a_gpuPdiii_param_1,
	.param .u32 _Z10init_a_gpuPdiii_param_2,
	.param .u32 _Z10init_a_gpuPdiii_param_3
)
{
	.reg .pred 	%p<17>;
	.reg .b32 	%r<25>;
	.reg .b64 	%rd<11>;
	.reg .b64 	%fd<21>;

	ld.param.u64 	%rd1, [_Z10init_a_gpuPdiii_param_0];
	ld.param.u32 	%r4, [_Z10init_a_gpuPdiii_param_1];
	ld.param.u32 	%r7, [_Z10init_a_gpuPdiii_param_2];
	ld.param.u32 	%r6, [_Z10init_a_gpuPdiii_param_3];
	mov.u32 	%r8, %ctaid.x;
	mov.u32 	%r9, %ntid.x;
	mov.u32 	%r10, %tid.x;
	mad.lo.s32 	%r1, %r8, %r9, %r10;
	mov.u32 	%r11, %ctaid.y;
	mov.u32 	%r12, %ntid.y;
	mov.u32 	%r13, %tid.y;
	mad.lo.s32 	%r14, %r11, %r12, %r13;
	mov.u32 	%r15, %ctaid.z;
	mov.u32 	%r16, %ntid.z;
	mov.u32 	%r17, %tid.z;
	mad.lo.s32 	%r3, %r15, %r16, %r17;
	setp.ge.s32 	%p3, %r3, %r4;
	setp.ge.s32 	%p4, %r14, %r7;
	or.pred  	%p5, %p3, %p4;
	setp.ge.s32 	%p6, %r1, %r6;
	or.pred  	%p7, %p5, %p6;
	@%p7 bra 	$L__BB0_4;
	setp.eq.s32 	%p9, %r3, 0;
	add.s32 	%r18, %r4, -1;
	setp.eq.s32 	%p10, %r3, %r18;
	or.pred  	%p11, %p9, %p10;
	setp.eq.s32 	%p12, %r14, 0;
	or.pred  	%p13, %p12, %p11;
	mov.pred 	%p16, -1;
	@%p13 bra 	$L__BB0_3;
	add.s32 	%r19, %r7, -1;
	setp.eq.s32 	%p16, %r14, %r19;
$L__BB0_3:
	setp.eq.s32 	%p14, %r1, 0;
	add.s32 	%r20, %r6, -1;
	setp.eq.s32 	%p15, %r1, %r20;
	selp.f64 	%fd1, 0d3FF0000000000000, 0d0000000000000000, %p15;
	selp.f64 	%fd2, 0d3FF0000000000000, %fd1, %p16;
	selp.f64 	%fd3, 0d3FF0000000000000, %fd2, %p14;
	cvt.u64.u32 	%rd2, %r4;
	cvt.u64.u32 	%rd3, %r7;
	cvt.s64.s32 	%rd4, %r6;
	mul.lo.s32 	%r21, %r3, 10;
	cvt.rn.f64.u32 	%fd4, %r21;
	add.s64 	%rd5, %rd2, -1;
	cvt.rn.f64.u64 	%fd5, %rd5;
	div.rn.f64 	%fd6, %fd4, %fd5;
	mul.lo.s32 	%r22, %r14, 10;
	cvt.rn.f64.u32 	%fd7, %r22;
	add.s64 	%rd6, %rd3, -1;
	cvt.rn.f64.u64 	%fd8, %rd6;
	div.rn.f64 	%fd9, %fd7, %fd8;
	cvt.rn.f64.s32 	%fd10, %r1;
	mul.f64 	%fd11, %fd10, 0d4024000000000000;
	add.s64 	%rd7, %rd4, -1;
	cvt.rn.f64.u64 	%fd12, %rd7;
	div.rn.f64 	%fd13, %fd11, %fd12;
	add.f64 	%fd14, %fd6, %fd6;
	mul.f64 	%fd15, %fd6, %fd14;
	mul.f64 	%fd16, %fd9, %fd9;
	sub.f64 	%fd17, %fd15, %fd16;
	mul.f64 	%fd18, %fd13, %fd13;
	sub.f64 	%fd19, %fd17, %fd18;
	mul.f64 	%fd20, %fd19, %fd3;
	mad.lo.s32 	%r23, %r7, %r3, %r14;
	mad.lo.s32 	%r24, %r23, %r6, %r1;
	cvta.to.global.u64 	%rd8, %rd1;
	mul.wide.s32 	%rd9, %r24, 8;
	add.s64 	%rd10, %rd8, %rd9;
	st.global.f64 	[%rd10], %fd20;
$L__BB0_4:
	ret;

}
	// .globl	_Z11calc_a2_gpuPdS_mmmmmm
.visible .entry _Z11calc_a2_gpuPdS_mmmmmm(
	.param .u64 .ptr .align 1 _Z11calc_a2_gpuPdS_mmmmmm_param_0,
	.param .u64 .ptr .align 1 _Z11calc_a2_gpuPdS_mmmmmm_param_1,
	.param .u64 _Z11calc_a2_gpuPdS_mmmmmm_param_2,
	.param .u64 _Z11calc_a2_gpuPdS_mmmmmm_param_3,
	.param .u64 _Z11calc_a2_gpuPdS_mmmmmm_param_4,
	.param .u64 _Z11calc_a2_gpuPdS_mmmmmm_param_5,
	.param .u64 _Z11calc_a2_gpuPdS_mmmmmm_param_6,
	.param .u64 _Z11calc_a2_gpuPdS_mmmmmm_param_7
)
{
	.reg .pred 	%p<37>;
	.reg .b32 	%r<72>;
	.reg .b64 	%rd<144>;
	.reg .b64 	%fd<7>;

	ld.param.u64 	%rd71, [_Z11calc_a2_gpuPdS_mmmmmm_param_2];
	ld.param.u64 	%rd76, [_Z11calc_a2_gpuPdS_mmmmmm_param_5];
	ld.param.u64 	%rd77, [_Z11calc_a2_gpuPdS_mmmmmm_param_6];
	ld.param.u64 	%rd75, [_Z11calc_a2_gpuPdS_mmmmmm_param_7];
	mov.u32 	%r25, %ctaid.x;
	mov.u32 	%r26, %ntid.x;
	mov.u32 	%r27, %tid.x;
	mad.lo.s32 	%r28, %r25, %r26, %r27;
	cvt.u64.u32 	%rd1, %r28;
	mov.u32 	%r29, %ctaid.y;
	mov.u32 	%r30, %ntid.y;
	mov.u32 	%r31, %tid.y;
	mad.lo.s32 	%r32, %r29, %r30, %r31;
	cvt.u64.u32 	%rd2, %r32;
	mov.u32 	%r34, %ctaid.z;
	mov.u32 	%r35, %ntid.z;
	mov.u32 	%r36, %tid.z;
	mad.lo.s32 	%r37, %r34, %r35, %r36;
	cvt.u64.u32 	%rd3, %r37;
	setp.le.u64 	%p1, %rd76, %rd3;
	setp.le.u64 	%p2, %rd77, %rd2;
	or.pred  	%p3, %p1, %p2;
	setp.le.u64 	%p4, %rd75, %rd1;
	or.pred  	%p5, %p3, %p4;
	@%p5 bra 	$L__BB1_25;
	cvt.u32.u64 	%r38, %rd3;
	shl.b32 	%r39, %r38, 1;
	cvt.u64.u32 	%rd4, %r39;
	shl.b64 	%rd79, %rd3, 1;
	or.b64  	%rd80, %rd79, 1;
	setp.lt.u64 	%p6, %rd80, %rd4;
	mov.f64 	%fd6, 0d0000000000000000;
	@%p6 bra 	$L__BB1_24;
	ld.param.u64 	%rd102, [_Z11calc_a2_gpuPdS_mmmmmm_param_4];
	ld.param.u64 	%rd100, [_Z11calc_a2_gpuPdS_mmmmmm_param_3];
	cvt.u32.u64 	%r41, %rd2;
	cvt.u32.u64 	%r42, %rd1;
	shl.b32 	%r43, %r41, 1;
	cvt.u64.u32 	%rd5, %r43;
	shl.b64 	%rd82, %rd2, 1;
	or.b64  	%rd6, %rd82, 1;
	setp.lt.u64 	%p7, %rd6, %rd5;
	shl.b32 	%r68, %r42, 1;
	cvt.s64.s32 	%rd131, %r68;
	shl.b64 	%rd83, %rd1, 1;
	or.b64  	%rd8, %rd83, 1;
	add.s64 	%rd9, %rd71, -1;
	add.s64 	%rd10, %rd100, -1;
	add.s64 	%rd11, %rd102, -1;
	mov.b32 	%r69, 0;
	@%p7 bra 	$L__BB1_11;
	setp.lt.u64 	%p8, %rd8, %rd131;
	mov.b32 	%r69, 0;
	@%p8 bra 	$L__BB1_6;
	mov.b32 	%r69, 0;
	mov.u64 	%rd104, %rd131;
	mov.u32 	%r57, %r68;
$L__BB1_5:
	and.b32  	%r46, %r57, 1;
	setp.eq.b32 	%p9, %r46, 1;
	not.pred 	%p10, %p9;
	setp.eq.s64 	%p11, %rd11, %rd104;
	or.pred  	%p12, %p10, %p11;
	selp.b64 	%rd134, %rd4, %rd134, %p12;
	selp.b64 	%rd133, %rd5, %rd133, %p12;
	selp.b64 	%rd132, %rd104, %rd132, %p12;
	selp.b32 	%r69, 1, %r69, %p12;
	add.s32 	%r57, %r57, 1;
	cvt.s64.s32 	%rd104, %r57;
	setp.ge.u64 	%p13, %rd8, %rd104;
	@%p13 bra 	$L__BB1_5;
$L__BB1_6:
	@%p8 bra 	$L__BB1_11;
	cvt.u32.u64 	%r47, %rd5;
	add.s32 	%r48, %r47, 1;
	cvt.u64.u32 	%rd86, %r48;
	mov.u64 	%rd111, %rd131;
	mov.u32 	%r60, %r68;
$L__BB1_8:
	setp.ne.s64 	%p15, %rd10, %rd86;
	@%p15 bra 	$L__BB1_10;
	and.b32  	%r49, %r60, 1;
	setp.eq.b32 	%p16, %r49, 1;
	not.pred 	%p17, %p16;
	setp.eq.s64 	%p18, %rd11, %rd111;
	or.pred  	%p19, %p17, %p18;
	selp.b64 	%rd134, %rd4, %rd134, %p19;
	selp.b64 	%rd133, %rd10, %rd133, %p19;
	selp.b64 	%rd132, %rd111, %rd132, %p19;
	selp.b32 	%r69, 1, %r69, %p19;
$L__BB1_10:
	add.s32 	%r60, %r60, 1;
	cvt.s64.s32 	%rd111, %r60;
	setp.ge.u64 	%p20, %rd8, %rd111;
	@%p20 bra 	$L__BB1_8;
$L__BB1_11:
	@%p7 bra 	$L__BB1_23;
	setp.lt.u64 	%p22, %rd8, %rd131;
	cvt.u32.u64 	%r50, %rd4;
	add.s32 	%r51, %r50, 1;
	cvt.u64.u32 	%rd37, %r51;
	@%p22 bra 	$L__BB1_17;
	mov.u64 	%rd121, %rd131;
	mov.u32 	%r64, %r68;
$L__BB1_14:
	setp.ne.s64 	%p23, %rd9, %rd37;
	@%p23 bra 	$L__BB1_16;
	and.b32  	%r52, %r64, 1;
	setp.eq.b32 	%p24, %r52, 1;
	not.pred 	%p25, %p24;
	setp.eq.s64 	%p26, %rd11, %rd121;
	or.pred  	%p27, %p25, %p26;
	selp.b64 	%rd134, %rd9, %rd134, %p27;
	selp.b64 	%rd133, %rd5, %rd133, %p27;
	selp.b64 	%rd132, %rd121, %rd132, %p27;
	selp.b32 	%r69, 1, %r69, %p27;
$L__BB1_16:
	add.s32 	%r64, %r64, 1;
	cvt.s64.s32 	%rd121, %r64;
	setp.ge.u64 	%p28, %rd8, %rd121;
	@%p28 bra 	$L__BB1_14;
$L__BB1_17:
	@%p22 bra 	$L__BB1_23;
	cvt.u32.u64 	%r53, %rd2;
	shl.b32 	%r54, %r53, 1;
	or.b32  	%r55, %r54, 1;
$L__BB1_19:
	setp.ne.s64 	%p30, %rd9, %rd37;
	@%p30 bra 	$L__BB1_22;
	cvt.u64.u32 	%rd87, %r55;
	setp.ne.s64 	%p31, %rd10, %rd87;
	@%p31 bra 	$L__BB1_22;
	and.b32  	%r56, %r68, 1;
	setp.eq.b32 	%p32, %r56, 1;
	not.pred 	%p33, %p32;
	setp.eq.s64 	%p34, %rd11, %rd131;
	or.pred  	%p35, %p33, %p34;
	selp.b64 	%rd134, %rd9, %rd134, %p35;
	selp.b64 	%rd133, %rd10, %rd133, %p35;
	selp.b64 	%rd132, %rd131, %rd132, %p35;
	selp.b32 	%r69, 1, %r69, %p35;
$L__BB1_22:
	add.s32 	%r68, %r68, 1;
	cvt.s64.s32 	%rd131, %r68;
	setp.ge.u64 	%p36, %rd8, %rd131;
	@%p36 bra 	$L__BB1_19;
$L__BB1_23:
	cvt.rn.f64.u32 	%fd6, %r69;
$L__BB1_24:
	ld.param.u64 	%rd103, [_Z11calc_a2_gpuPdS_mmmmmm_param_4];
	ld.param.u64 	%rd101, [_Z11calc_a2_gpuPdS_mmmmmm_param_3];
	ld.param.u64 	%rd99, [_Z11calc_a2_gpuPdS_mmmmmm_param_1];
	ld.param.u64 	%rd98, [_Z11calc_a2_gpuPdS_mmmmmm_param_0];
	mad.lo.s64 	%rd88, %rd134, %rd101, %rd133;
	mad.lo.s64 	%rd89, %rd88, %rd103, %rd132;
	cvta.to.global.u64 	%rd90, %rd99;
	shl.b64 	%rd91, %rd89, 3;
	add.s64 	%rd92, %rd90, %rd91;
	ld.global.f64 	%fd4, [%rd92];
	mul.f64 	%fd5, %fd6, %fd4;
	mad.lo.s64 	%rd93, %rd77, %rd3, %rd2;
	mad.lo.s64 	%rd94, %rd93, %rd75, %rd1;
	cvta.to.global.u64 	%rd95, %rd98;
	shl.b64 	%rd96, %rd94, 3;
	add.s64 	%rd97, %rd95, %rd96;
	st.global.f64 	[%rd97], %fd5;
$L__BB1_25:
	ret;

}
	// .globl	_Z10calc_a_gpuPdS_mmmmmm
.visible .entry _Z10calc_a_gpuPdS_mmmmmm(
	.param .u64 .ptr .align 1 _Z10calc_a_gpuPdS_mmmmmm_param_0,
	.param .u64 .ptr .align 1 _Z10calc_a_gpuPdS_mmmmmm_param_1,
	.param .u64 _Z10calc_a_gpuPdS_mmmmmm_param_2,
	.param .u64 _Z10calc_a_gpuPdS_mmmmmm_param_3,
	.param .u64 _Z10calc_a_gpuPdS_mmmmmm_param_4,
	.param .u64 _Z10calc_a_gpuPdS_mmmmmm_param_5,
	.param .u64 _Z10calc_a_gpuPdS_mmmmmm_param_6,
	.param .u64 _Z10calc_a_gpuPdS_mmmmmm_param_7
)
{
	.reg .pred 	%p<6>;
	.reg .b32 	%r<17>;
	.reg .b64 	%rd<65>;
	.reg .b64 	%fd<17>;

	ld.param.u64 	%rd10, [_Z10calc_a_gpuPdS_mmmmmm_param_2];
	ld.param.u64 	%rd11, [_Z10calc_a_gpuPdS_mmmmmm_param_3];
	ld.param.u64 	%rd7, [_Z10calc_a_gpuPdS_mmmmmm_param_4];
	mov.u32 	%r1, %ctaid.x;
	mov.u32 	%r2, %ntid.x;
	mov.u32 	%r3, %tid.x;
	mad.lo.s32 	%r4, %r1, %r2, %r3;
	add.s32 	%r5, %r4, 1;
	cvt.u64.u32 	%rd1, %r5;
	mov.u32 	%r6, %ctaid.y;
	mov.u32 	%r7, %ntid.y;
	mov.u32 	%r8, %tid.y;
	mad.lo.s32 	%r9, %r6, %r7, %r8;
	add.s32 	%r11, %r9, 1;
	cvt.u64.u32 	%rd2, %r11;
	mov.u32 	%r12, %ctaid.z;
	mov.u32 	%r13, %ntid.z;
	mov.u32 	%r14, %tid.z;
	mad.lo.s32 	%r15, %r12, %r13, %r14;
	add.s32 	%r16, %r15, 1;
	cvt.u64.u32 	%rd3, %r16;
	add.s64 	%rd12, %rd10, -1;
	setp.le.u64 	%p1, %rd12, %rd3;
	add.s64 	%rd13, %rd11, -1;
	setp.le.u64 	%p2, %rd13, %rd2;
	or.pred  	%p3, %p1, %p2;
	add.s64 	%rd14, %rd7, -1;
	setp.le.u64 	%p4, %rd14, %rd1;
	or.pred  	%p5, %p3, %p4;
	@%p5 bra 	$L__BB2_2;
	ld.param.u64 	%rd64, [_Z10calc_a_gpuPdS_mmmmmm_param_7];
	ld.param.u64 	%rd63, [_Z10calc_a_gpuPdS_mmmmmm_param_6];
	ld.param.u64 	%rd62, [_Z10calc_a_gpuPdS_mmmmmm_param_1];
	ld.param.u64 	%rd61, [_Z10calc_a_gpuPdS_mmmmmm_param_0];
	cvta.to.global.u64 	%rd15, %rd61;
	cvta.to.global.u64 	%rd16, %rd62;
	shr.u64 	%rd17, %rd3, 1;
	mul.lo.s64 	%rd18, %rd63, %rd17;
	shr.u64 	%rd19, %rd2, 1;
	add.s64 	%rd20, %rd18, %rd19;
	mul.lo.s64 	%rd21, %rd20, %rd64;
	shr.u64 	%rd22, %rd1, 1;
	add.s64 	%rd23, %rd21, %rd22;
	shl.b64 	%rd24, %rd23, 3;
	add.s64 	%rd25, %rd15, %rd24;
	ld.global.f64 	%fd1, [%rd25];
	sub.s64 	%rd26, %rd1, %rd22;
	add.s64 	%rd27, %rd21, %rd26;
	shl.b64 	%rd28, %rd27, 3;
	add.s64 	%rd29, %rd15, %rd28;
	ld.global.f64 	%fd2, [%rd29];
	add.f64 	%fd3, %fd1, %fd2;
	sub.s64 	%rd30, %rd2, %rd19;
	add.s64 	%rd31, %rd18, %rd30;
	mul.lo.s64 	%rd32, %rd31, %rd64;
	add.s64 	%rd33, %rd32, %rd22;
	shl.b64 	%rd34, %rd33, 3;
	add.s64 	%rd35, %rd15, %rd34;
	ld.global.f64 	%fd4, [%rd35];
	add.f64 	%fd5, %fd3, %fd4;
	add.s64 	%rd36, %rd32, %rd26;
	shl.b64 	%rd37, %rd36, 3;
	add.s64 	%rd38, %rd15, %rd37;
	ld.global.f64 	%fd6, [%rd38];
	add.f64 	%fd7, %fd5, %fd6;
	sub.s64 	%rd39, %rd3, %rd17;
	mul.lo.s64 	%rd40, %rd63, %rd39;
	add.s64 	%rd41, %rd40, %rd19;
	mul.lo.s64 	%rd42, %rd41, %rd64;
	add.s64 	%rd43, %rd42, %rd22;
	shl.b64 	%rd44, %rd43, 3;
	add.s64 	%rd45, %rd15, %rd44;
	ld.global.f64 	%fd8, [%rd45];
	add.f64 	%fd9, %fd7, %fd8;
	add.s64 	%rd46, %rd42, %rd26;
	shl.b64 	%rd47, %rd46, 3;
	add.s64 	%rd48, %rd15, %rd47;
	ld.global.f64 	%fd10, [%rd48];
	add.f64 	%fd11, %fd9, %fd10;
	add.s64 	%rd49, %rd40, %rd30;
	mul.lo.s64 	%rd50, %rd49, %rd64;
	add.s64 	%rd51, %rd50, %rd22;
	shl.b64 	%rd52, %rd51, 3;
	add.s64 	%rd53, %rd15, %rd52;
	ld.global.f64 	%fd12, [%rd53];
	add.f64 	%fd13, %fd11, %fd12;
	add.s64 	%rd54, %rd50, %rd26;
	shl.b64 	%rd55, %rd54, 3;
	add.s64 	%rd56, %rd15, %rd55;
	ld.global.f64 	%fd14, [%rd56];
	add.f64 	%fd15, %fd13, %fd14;
	mul.f64 	%fd16, %fd15, 0d3FC0000000000000;
	mad.lo.s64 	%rd57, %rd11, %rd3, %rd2;
	mad.lo.s64 	%rd58, %rd57, %rd7, %rd1;
	shl.b64 	%rd59, %rd58, 3;
	add.s64 	%rd60, %rd16, %rd59;
	st.global.f64 	[%rd60], %fd16;
$L__BB2_2:
	ret;

}
	// .globl	_Z14jac_calc_b_gpuPdS_mmm
.visible .entry _Z14jac_calc_b_gpuPdS_mmm(
	.param .u64 .ptr .align 1 _Z14jac_calc_b_gpuPdS_mmm_param_0,
	.param .u64 .ptr .align 1 _Z14jac_calc_b_gpuPdS_mmm_param_1,
	.param .u64 _Z14jac_calc_b_gpuPdS_mmm_param_2,
	.param .u64 _Z14jac_calc_b_gpuPdS_mmm_param_3,
	.param .u64 _Z14jac_calc_b_gpuPdS_mmm_param_4
)
{
	.reg .pred 	%p<5>;
	.reg .b32 	%r<27>;
	.reg .b64 	%rd<46>;
	.reg .b64 	%fd<13>;

	ld.param.u64 	%rd4, [_Z14jac_calc_b_gpuPdS_mmm_param_0];
	ld.param.u64 	%rd5, [_Z14jac_calc_b_gpuPdS_mmm_param_1];
	ld.param.u64 	%rd8, [_Z14jac_calc_b_gpuPdS_mmm_param_2];
	ld.param.u64 	%rd9, [_Z14jac_calc_b_gpuPdS_mmm_param_3];
	ld.param.u64 	%rd7, [_Z14jac_calc_b_gpuPdS_mmm_param_4];
	mov.u32 	%r7, %ctaid.x;
	mov.u32 	%r8, %ntid.x;
	mul.lo.s32 	%r1, %r7, %r8;
	mov.u32 	%r2, %tid.x;
	mov.u32 	%r9, %ctaid.y;
	mov.u32 	%r10, %ntid.y;
	mul.lo.s32 	%r3, %r9, %r10;
	mov.u32 	%r4, %tid.y;
	add.s32 	%r11, %r4, %r3;
	add.s32 	%r13, %r11, 1;
	mov.u32 	%r14, %ctaid.z;
	mov.u32 	%r15, %ntid.z;
	mul.lo.s32 	%r5, %r14, %r15;
	mov.u32 	%r6, %tid.z;
	add.s32 	%r16, %r6, %r5;
	add.s32 	%r17, %r16, 1;
	cvt.u64.u32 	%rd1, %r17;
	add.s64 	%rd10, %rd8, -1;
	setp.le.u64 	%p1, %rd10, %rd1;
	cvt.u64.u32 	%rd2, %r13;
	add.s64 	%rd11, %rd9, -1;
	setp.le.u64 	%p2, %rd11, %rd2;
	or.pred  	%p3, %p1, %p2;
	@%p3 bra 	$L__BB3_3;
	add.s32 	%r18, %r2, %r1;
	add.s32 	%r19, %r18, 1;
	cvt.s64.s32 	%rd3, %r19;
	add.s64 	%rd12, %rd7, -1;
	setp.le.u64 	%p4, %rd12, %rd3;
	@%p4 bra 	$L__BB3_3;
	cvta.to.global.u64 	%rd13, %rd4;
	cvt.u32.u64 	%r20, %rd2;
	cvt.u32.u64 	%r21, %rd1;
	cvt.u64.u32 	%rd14, %r16;
	mad.lo.s64 	%rd15, %rd9, %rd14, %rd2;
	mad.lo.s64 	%rd16, %rd15, %rd7, %rd3;
	shl.b64 	%rd17, %rd16, 3;
	add.s64 	%rd18, %rd13, %rd17;
	ld.global.f64 	%fd1, [%rd18];
	add.s32 	%r23, %r21, 1;
	cvt.u64.u32 	%rd19, %r23;
	mad.lo.s64 	%rd20, %rd9, %rd19, %rd2;
	mad.lo.s64 	%rd21, %rd20, %rd7, %rd3;
	shl.b64 	%rd22, %rd21, 3;
	add.s64 	%rd23, %rd13, %rd22;
	ld.global.f64 	%fd2, [%rd23];
	add.f64 	%fd3, %fd1, %fd2;
	mul.lo.s64 	%rd24, %rd9, %rd1;
	cvt.u64.u32 	%rd25, %r11;
	add.s64 	%rd26, %rd24, %rd25;
	mad.lo.s64 	%rd27, %rd26, %rd7, %rd3;
	shl.b64 	%rd28, %rd27, 3;
	add.s64 	%rd29, %rd13, %rd28;
	ld.global.f64 	%fd4, [%rd29];
	add.f64 	%fd5, %fd3, %fd4;
	add.s32 	%r25, %r20, 1;
	cvt.u64.u32 	%rd30, %r25;
	add.s64 	%rd31, %rd24, %rd30;
	mad.lo.s64 	%rd32, %rd31, %rd7, %rd3;
	shl.b64 	%rd33, %rd32, 3;
	add.s64 	%rd34, %rd13, %rd33;
	ld.global.f64 	%fd6, [%rd34];
	add.f64 	%fd7, %fd5, %fd6;
	add.s64 	%rd35, %rd24, %rd2;
	mul.lo.s64 	%rd36, %rd35, %rd7;
	cvt.s64.s32 	%rd37, %r18;
	add.s64 	%rd38, %rd36, %rd37;
	shl.b64 	%rd39, %rd38, 3;
	add.s64 	%rd40, %rd13, %rd39;
	ld.global.f64 	%fd8, [%rd40];
	add.f64 	%fd9, %fd7, %fd8;
	add.s64 	%rd41, %rd36, %rd3;
	shl.b64 	%rd42, %rd41, 3;
	add.s64 	%rd43, %rd13, %rd42;
	ld.global.f64 	%fd10, [%rd43+8];
	add.f64 	%fd11, %fd9, %fd10;
	div.rn.f64 	%fd12, %fd11, 0d4018000000000000;
	cvta.to.global.u64 	%rd44, %rd5;
	add.s64 	%rd45, %rd44, %rd42;
	st.global.f64 	[%rd45], %fd12;
$L__BB3_3:
	ret;

}
	// .globl	_Z10calc_c_gpuPdS_S_mmm
.visible .entry _Z10calc_c_gpuPdS_S_mmm(
	.param .u64 .ptr .align 1 _Z10calc_c_gpuPdS_S_mmm_param_0,
	.param .u64 .ptr .align 1 _Z10calc_c_gpuPdS_S_mmm_param_1,
	.param .u64 .ptr .align 1 _Z10calc_c_gpuPdS_S_mmm_param_2,
	.param .u64 _Z10calc_c_gpuPdS_S_mmm_param_3,
	.param .u64 _Z10calc_c_gpuPdS_S_mmm_param_4,
	.param .u64 _Z10calc_c_gpuPdS_S_mmm_param_5
)
{
	.reg .pred 	%p<5>;
	.reg .b32 	%r<17>;
	.reg .b64 	%rd<23>;
	.reg .b64 	%fd<6>;

	ld.param.u64 	%rd4, [_Z10calc_c_gpuPdS_S_mmm_param_0];
	ld.param.u64 	%rd5, [_Z10calc_c_gpuPdS_S_mmm_param_1];
	ld.param.u64 	%rd6, [_Z10calc_c_gpuPdS_S_mmm_param_2];
	ld.param.u64 	%rd9, [_Z10calc_c_gpuPdS_S_mmm_param_3];
	ld.param.u64 	%rd10, [_Z10calc_c_gpuPdS_S_mmm_param_4];
	ld.param.u64 	%rd8, [_Z10calc_c_gpuPdS_S_mmm_param_5];
	mov.u32 	%r1, %ctaid.y;
	mov.u32 	%r2, %ntid.y;
	mov.u32 	%r3, %tid.y;
	mad.lo.s32 	%r4, %r1, %r2, %r3;
	add.s32 	%r6, %r4, 1;
	mov.u32 	%r7, %ctaid.z;
	mov.u32 	%r8, %ntid.z;
	mov.u32 	%r9, %tid.z;
	mad.lo.s32 	%r10, %r7, %r8, %r9;
	add.s32 	%r11, %r10, 1;
	cvt.u64.u32 	%rd1, %r11;
	add.s64 	%rd11, %rd9, -1;
	setp.le.u64 	%p1, %rd11, %rd1;
	cvt.u64.u32 	%rd2, %r6;
	add.s64 	%rd12, %rd10, -1;
	setp.le.u64 	%p2, %rd12, %rd2;
	or.pred  	%p3, %p1, %p2;
	@%p3 bra 	$L__BB4_3;
	mov.u32 	%r12, %tid.x;
	mov.u32 	%r13, %ntid.x;
	mov.u32 	%r14, %ctaid.x;
	mad.lo.s32 	%r15, %r14, %r13, %r12;
	add.s32 	%r16, %r15, 1;
	cvt.s64.s32 	%rd3, %r16;
	add.s64 	%rd13, %rd8, -1;
	setp.le.u64 	%p4, %rd13, %rd3;
	@%p4 bra 	$L__BB4_3;
	mad.lo.s64 	%rd14, %rd10, %rd1, %rd2;
	mad.lo.s64 	%rd15, %rd14, %rd8, %rd3;
	cvta.to.global.u64 	%rd16, %rd5;
	shl.b64 	%rd17, %rd15, 3;
	add.s64 	%rd18, %rd16, %rd17;
	ld.global.f64 	%fd1, [%rd18];
	cvta.to.global.u64 	%rd19, %rd4;
	add.s64 	%rd20, %rd19, %rd17;
	ld.global.f64 	%fd2, [%rd20];
	sub.f64 	%fd3, %fd1, %fd2;
	abs.f64 	%fd4, %fd3;
	cvta.to.global.u64 	%rd21, %rd6;
	add.s64 	%rd22, %rd21, %rd17;
	st.global.f64 	[%rd22], %fd4;
	ld.global.f64 	%fd5, [%rd18];
	st.global.f64 	[%rd20], %fd5;
$L__BB4_3:
	ret;

}
	// .globl	_Z17max_reduction_gpuPdmm
.visible .entry _Z17max_reduction_gpuPdmm(
	.param .u64 .ptr .align 1 _Z17max_reduction_gpuPdmm_param_0,
	.param .u64 _Z17max_reduction_gpuPdmm_param_1,
	.param .u64 _Z17max_reduction_gpuPdmm_param_2
)
{
	.reg .pred 	%p<3>;
	.reg .b32 	%r<8>;
	.reg .b64 	%rd<11>;
	.reg .b64 	%fd<4>;

	ld.param.u64 	%rd2, [_Z17max_reduction_gpuPdmm_param_0];
	ld.param.u64 	%rd4, [_Z17max_reduction_gpuPdmm_param_1];
	ld.param.u64 	%rd3, [_Z17max_reduction_gpuPdmm_param_2];
	mov.u32 	%r1, %ntid.x;
	mov.u32 	%r2, %ctaid.x;
	mov.u32 	%r3, %tid.x;
	mad.lo.s32 	%r4, %r1, %r2, %r3;
	cvt.u32.u64 	%r5, %rd3;
	mul.lo.s32 	%r6, %r4, %r5;
	shl.b32 	%r7, %r6, 1;
	cvt.s64.s32 	%rd1, %r7;
	add.s64 	%rd5, %rd3, %rd1;
	setp.ge.u64 	%p1, %rd5, %rd4;
	@%p1 bra 	$L__BB5_2;
	cvta.to.global.u64 	%rd6, %rd2;
	shl.b64 	%rd7, %rd1, 3;
	add.s64 	%rd8, %rd6, %rd7;
	ld.global.f64 	%fd1, [%rd8];
	shl.b64 	%rd9, %rd3, 3;
	add.s64 	%rd10, %rd8, %rd9;
	ld.global.f64 	%fd2, [%rd10];
	setp.gt.f64 	%p2, %fd1, %fd2;
	selp.f64 	%fd3, %fd1, %fd2, %p2;
	st.global.f64 	[%rd8], %fd3;
$L__BB5_2:
	ret;

}


// ===== COMPILED SASS (sm_100) =====

	.target	sm_100

	.elftype	@"ET_EXEC"


//--------------------- .note.nv.tkinfo           --------------------------
	.section	.note.nv.tkinfo,"",@"SHT_NOTE"
	.sectionflags	@"SHF_NOTE_NV_TKINFO"
	.tkinfo
        /*0018*/ 	.word	0x00000002
        /*0030*/ 	.string	""
        /*0030*/ 	.string	"ptxas"
        /*0030*/ 	.string	"Cuda compilation tools, release 13.0, V13.0.88"
        /*0030*/ 	.string	"Build cuda_13.0.r13.0/compiler.36424714_0"
        /*0030*/ 	.string	"-arch sm_100 -m 64 "



//--------------------- .note.nv.cuinfo           --------------------------
	.section	.note.nv.cuinfo,"",@"SHT_NOTE"
	.sectionflags	@"SHF_NOTE_NV_CUINFO"
        /*0018*/ 	.short	0x0002
        /*001a*/ 	.short	0x0064
        /*001c*/ 	.short	0x0082
	.zero		2


//--------------------- .nv.info                  --------------------------
	.section	.nv.info,"",@"SHT_CUDA_INFO"
	.align	4


	//----- nvinfo : EIATTR_REGCOUNT
	.align		4
        /*0000*/ 	.byte	0x04, 0x2f
        /*0002*/ 	.short	(.L_1 - .L_0)
	.align		4
.L_0:
        /*0004*/ 	.word	index@(_Z10init_a_gpuPdiii)
        /*0008*/ 	.word	0x0000001e


	//----- nvinfo : EIATTR_FRAME_SIZE
	.align		4
.L_1:
        /*000c*/ 	.byte	0x04, 0x11
        /*000e*/ 	.short	(.L_3 - .L_2)
	.align		4
.L_2:
        /*0010*/ 	.word	index@($__internal_1_$__cuda_sm20_div_rn_f64_full)
        /*0014*/ 	.word	0x00000000


	//----- nvinfo : EIATTR_FRAME_SIZE
	.align		4
.L_3:
        /*0018*/ 	.byte	0x04, 0x11
        /*001a*/ 	.short	(.L_5 - .L_4)
	.align		4
.L_4:
        /*001c*/ 	.word	index@(_Z10init_a_gpuPdiii)
        /*0020*/ 	.word	0x00000000


	//----- nvinfo : EIATTR_REGCOUNT
	.align		4
.L_5:
        /*0024*/ 	.byte	0x04, 0x2f
        /*0026*/ 	.short	(.L_7 - .L_6)
	.align		4
.L_6:
        /*0028*/ 	.word	index@(_Z11calc_a2_gpuPdS_mmmmmm)
        /*002c*/ 	.word	0x0000001f


	//----- nvinfo : EIATTR_FRAME_SIZE
	.align		4
.L_7:
        /*0030*/ 	.byte	0x04, 0x11
        /*0032*/ 	.short	(.L_9 - .L_8)
	.align		4
.L_8:
        /*0034*/ 	.word	index@(_Z11calc_a2_gpuPdS_mmmmmm)
        /*0038*/ 	.word	0x00000000


	//----- nvinfo : EIATTR_REGCOUNT
	.align		4
.L_9:
        /*003c*/ 	.byte	0x04, 0x2f
        /*003e*/ 	.short	(.L_11 - .L_10)
	.align		4
.L_10:
        /*0040*/ 	.word	index@(_Z10calc_a_gpuPdS_mmmmmm)
        /*0044*/ 	.word	0x0000001e


	//----- nvinfo : EIATTR_FRAME_SIZE
	.align		4
.L_11:
        /*0048*/ 	.byte	0x04, 0x11
        /*004a*/ 	.short	(.L_13 - .L_12)
	.align		4
.L_12:
        /*004c*/ 	.word	index@(_Z10calc_a_gpuPdS_mmmmmm)
        /*0050*/ 	.word	0x00000000


	//----- nvinfo : EIATTR_REGCOUNT
	.align		4
.L_13:
        /*0054*/ 	.byte	0x04, 0x2f
        /*0056*/ 	.short	(.L_15 - .L_14)
	.align		4
.L_14:
        /*0058*/ 	.word	index@(_Z14jac_calc_b_gpuPdS_mmm)
        /*005c*/ 	.word	0x0000001a


	//----- nvinfo : EIATTR_FRAME_SIZE
	.align		4
.L_15:
        /*0060*/ 	.byte	0x04, 0x11
        /*0062*/ 	.short	(.L_17 - .L_16)
	.align		4
.L_16:
        /*0064*/ 	.word	index@($__internal_0_$__cuda_sm20_div_rn_f64_full)
        /*0068*/ 	.word	0x00000000


	//----- nvinfo : EIATTR_FRAME_SIZE
	.align		4
.L_17:
        /*006c*/ 	.byte	0x04, 0x11
        /*006e*/ 	.short	(.L_19 - .L_18)
	.align		4
.L_18:
        /*0070*/ 	.word	index@(_Z14jac_calc_b_gpuPdS_mmm)
        /*0074*/ 	.word	0x00000000


	//----- nvinfo : EIATTR_REGCOUNT
	.align		4
.L_19:
        /*0078*/ 	.byte	0x04, 0x2f
        /*007a*/ 	.short	(.L_21 - .L_20)
	.align		4
.L_20:
        /*007c*/ 	.word	index@(_Z10calc_c_gpuPdS_S_mmm)
        /*0080*/ 	.word	0x0000000f


	//----- nvinfo : EIATTR_FRAME_SIZE
	.align		4
.L_21:
        /*0084*/ 	.byte	0x04, 0x11
        /*0086*/ 	.short	(.L_23 - .L_22)
	.align		4
.L_22:
        /*0088*/ 	.word	index@(_Z10calc_c_gpuPdS_S_mmm)
        /*008c*/ 	.word	0x00000000


	//----- nvinfo : EIATTR_REGCOUNT
	.align		4
.L_23:
        /*0090*/ 	.byte	0x04, 0x2f
        /*0092*/ 	.short	(.L_25 - .L_24)
	.align		4
.L_24:
        /*0094*/ 	.word	index@(_Z17max_reduction_gpuPdmm)
        /*0098*/ 	.word	0x0000000c


	//----- nvinfo : EIATTR_FRAME_SIZE
	.align		4
.L_25:
        /*009c*/ 	.byte	0x04, 0x11
        /*009e*/ 	.short	(.L_27 - .L_26)
	.align		4
.L_26:
        /*00a0*/ 	.word	index@(_Z17max_reduction_gpuPdmm)
        /*00a4*/ 	.word	0x00000000


	//----- nvinfo : EIATTR_MIN_STACK_SIZE
	.align		4
.L_27:
        /*00a8*/ 	.byte	0x04, 0x12
        /*00aa*/ 	.short	(.L_29 - .L_28)
	.align		4
.L_28:
        /*00ac*/ 	.word	index@(_Z17max_reduction_gpuPdmm)
        /*00b0*/ 	.word	0x00000000


	//----- nvinfo : EIATTR_MIN_STACK_SIZE
	.align		4
.L_29:
        /*00b4*/ 	.byte	0x04, 0x12
        /*00b6*/ 	.short	(.L_31 - .L_30)
	.align		4
.L_30:
        /*00b8*/ 	.word	index@(_Z10calc_c_gpuPdS_S_mmm)
        /*00bc*/ 	.word	0x00000000


	//----- nvinfo : EIATTR_MIN_STACK_SIZE
	.align		4
.L_31:
        /*00c0*/ 	.byte	0x04, 0x12
        /*00c2*/ 	.short	(.L_33 - .L_32)
	.align		4
.L_32:
        /*00c4*/ 	.word	index@(_Z14jac_calc_b_gpuPdS_mmm)
        /*00c8*/ 	.word	0x00000000


	//----- nvinfo : EIATTR_MIN_STACK_SIZE
	.align		4
.L_33:
        /*00cc*/ 	.byte	0x04, 0x12
        /*00ce*/ 	.short	(.L_35 - .L_34)
	.align		4
.L_34:
        /*00d0*/ 	.word	index@(_Z10calc_a_gpuPdS_mmmmmm)
        /*00d4*/ 	.word	0x00000000


	//----- nvinfo : EIATTR_MIN_STACK_SIZE
	.align		4
.L_35:
        /*00d8*/ 	.byte	0x04, 0x12
        /*00da*/ 	.short	(.L_37 - .L_36)
	.align		4
.L_36:
        /*00dc*/ 	.word	index@(_Z11calc_a2_gpuPdS_mmmmmm)
        /*00e0*/ 	.word	0x00000000


	//----- nvinfo : EIATTR_MIN_STACK_SIZE
	.align		4
.L_37:
        /*00e4*/ 	.byte	0x04, 0x12
        /*00e6*/ 	.short	(.L_39 - .L_38)
	.align		4
.L_38:
        /*00e8*/ 	.word	index@(_Z10init_a_gpuPdiii)
        /*00ec*/ 	.word	0x00000000
.L_39:


//--------------------- .nv.compat                --------------------------
	.section	.nv.compat,"",@"SHT_CUDA_COMPAT_INFO"
	.align	4
        /*0000*/ 	.byte	0x02, 0x09, 0x00, 0x00, 0x02, 0x02, 0x01, 0x00, 0x02, 0x05, 0x05, 0x00, 0x03, 0x07, 0x01, 0x01
        /*0010*/ 	.byte	0x02, 0x03, 0x00, 0x00, 0x02, 0x06, 0x01, 0x00, 0x04, 0x0b, 0x08, 0x00, 0x01, 0x00, 0x00, 0x00
        /*0020*/ 	.byte	0x00, 0x00, 0x00, 0x00


//--------------------- .nv.info._Z17max_reduction_gpuPdmm --------------------------
	.section	.nv.info._Z17max_reduction_gpuPdmm,"",@"SHT_CUDA_INFO"
	.sectionflags	@""
	.align	4


	//----- nvinfo : EIATTR_CUDA_API_VERSION
	.align		4
        /*0000*/ 	.byte	0x04, 0x37
        /*0002*/ 	.short	(.L_41 - .L_40)
.L_40:
        /*0004*/ 	.word	0x00000082


	//----- nvinfo : EIATTR_KPARAM_INFO
	.align		4
.L_41:
        /*0008*/ 	.byte	0x04, 0x17
        /*000a*/ 	.short	(.L_43 - .L_42)
.L_42:
        /*000c*/ 	.word	0x00000000
        /*0010*/ 	.short	0x0002
        /*0012*/ 	.short	0x0010
        /*0014*/ 	.byte	0x00, 0xf0, 0x21, 0x00


	//----- nvinfo : EIATTR_KPARAM_INFO
	.align		4
.L_43:
        /*0018*/ 	.byte	0x04, 0x17
        /*001a*/ 	.short	(.L_45 - .L_44)
.L_44:
        /*001c*/ 	.word	0x00000000
        /*0020*/ 	.short	0x0001
        /*0022*/ 	.short	0x0008
        /*0024*/ 	.byte	0x00, 0xf0, 0x21, 0x00


	//----- nvinfo : EIATTR_KPARAM_INFO
	.align		4
.L_45:
        /*0028*/ 	.byte	0x04, 0x17
        /*002a*/ 	.short	(.L_47 - .L_46)
.L_46:
        /*002c*/ 	.word	0x00000000
        /*0030*/ 	.short	0x0000
        /*0032*/ 	.short	0x0000
        /*0034*/ 	.byte	0x00, 0xf5, 0x21, 0x00


	//----- nvinfo : EIATTR_SPARSE_MMA_MASK
	.align		4
.L_47:
        /*0038*/ 	.byte	0x03, 0x50
        /*003a*/ 	.short	0x0000


	//----- nvinfo : EIATTR_MAXREG_COUNT
	.align		4
        /*003c*/ 	.byte	0x03, 0x1b
        /*003e*/ 	.short	0x00ff


	//----- nvinfo : EIATTR_MERCURY_ISA_VERSION
	.align		4
        /*0040*/ 	.byte	0x03, 0x5f
        /*0042*/ 	.short	0x0101


	//----- nvinfo : EIATTR_VRC_CTA_INIT_COUNT
	.align		4
        /*0044*/ 	.byte	0x02, 0x4a
	.zero		1
	.zero		1


	//----- nvinfo : EIATTR_EXIT_INSTR_OFFSETS
	.align		4
        /*0048*/ 	.byte	0x04, 0x1c
        /*004a*/ 	.short	(.L_49 - .L_48)


	//   ....[0]....
.L_48:
        /*004c*/ 	.word	0x000000e0


	//   ....[1]....
        /*0050*/ 	.word	0x000001b0


	//----- nvinfo : EIATTR_CBANK_PARAM_SIZE
	.align		4
.L_49:
        /*0054*/ 	.byte	0x03, 0x19
        /*0056*/ 	.short	0x0018


	//----- nvinfo : EIATTR_PARAM_CBANK
	.align		4
        /*0058*/ 	.byte	0x04, 0x0a
        /*005a*/ 	.short	(.L_51 - .L_50)
	.align		4
.L_50:
        /*005c*/ 	.word	index@(.nv.constant0._Z17max_reduction_gpuPdmm)
        /*0060*/ 	.short	0x0380
        /*0062*/ 	.short	0x0018


	//----- nvinfo : EIATTR_SW_WAR
	.align		4
.L_51:
        /*0064*/ 	.byte	0x04, 0x36
        /*0066*/ 	.short	(.L_53 - .L_52)
.L_52:
        /*0068*/ 	.word	0x00000008
.L_53:


//--------------------- .nv.info._Z10calc_c_gpuPdS_S_mmm --------------------------
	.section	.nv.info._Z10calc_c_gpuPdS_S_mmm,"",@"SHT_CUDA_INFO"
	.sectionflags	@""
	.align	4


	//----- nvinfo : EIATTR_CUDA_API_VERSION
	.align		4
        /*0000*/ 	.byte	0x04, 0x37
        /*0002*/ 	.short	(.L_55 - .L_54)
.L_54:
        /*0004*/ 	.word	0x00000082


	//----- nvinfo : EIATTR_KPARAM_INFO
	.align		4
.L_55:
        /*0008*/ 	.byte	0x04, 0x17
        /*000a*/ 	.short	(.L_57 - .L_56)
.L_56:
        /*000c*/ 	.word	0x00000000
        /*0010*/ 	.short	0x0005
        /*0012*/ 	.short	0x0028
        /*0014*/ 	.byte	0x00, 0xf0, 0x21, 0x00


	//----- nvinfo : EIATTR_KPARAM_INFO
	.align		4
.L_57:
        /*0018*/ 	.byte	0x04, 0x17
        /*001a*/ 	.short	(.L_59 - .L_58)
.L_58:
        /*001c*/ 	.word	0x00000000
        /*0020*/ 	.short	0x0004
        /*0022*/ 	.short	0x0020
        /*0024*/ 	.byte	0x00, 0xf0, 0x21, 0x00


	//----- nvinfo : EIATTR_KPARAM_INFO
	.align		4
.L_59:
        /*0028*/ 	.byte	0x04, 0x17
        /*002a*/ 	.short	(.L_61 - .L_60)
.L_60:
        /*002c*/ 	.word	0x00000000
        /*0030*/ 	.short	0x0003
        /*0032*/ 	.short	0x0018
        /*0034*/ 	.byte	0x00, 0xf0, 0x21, 0x00


	//----- nvinfo : EIATTR_KPARAM_INFO
	.align		4
.L_61:
        /*0038*/ 	.byte	0x04, 0x17
        /*003a*/ 	.short	(.L_63 - .L_62)
.L_62:
        /*003c*/ 	.word	0x00000000
        /*0040*/ 	.short	0x0002
        /*0042*/ 	.short	0x0010
        /*0044*/ 	.byte	0x00, 0xf5, 0x21, 0x00


	//----- nvinfo : EIATTR_KPARAM_INFO
	.align		4
.L_63:
        /*0048*/ 	.byte	0x04, 0x17
        /*004a*/ 	.short	(.L_65 - .L_64)
.L_64:
        /*004c*/ 	.word	0x00000000
        /*0050*/ 	.short	0x0001
        /*0052*/ 	.short	0x0008
        /*0054*/ 	.byte	0x00, 0xf5, 0x21, 0x00


	//----- nvinfo : EIATTR_KPARAM_INFO
	.align		4
.L_65:
        /*0058*/ 	.byte	0x04, 0x17
        /*005a*/ 	.short	(.L_67 - .L_66)
.L_66:
        /*005c*/ 	.word	0x00000000
        /*0060*/ 	.short	0x0000
        /*0062*/ 	.short	0x0000
        /*0064*/ 	.byte	0x00, 0xf5, 0x21, 0x00


	//----- nvinfo : EIATTR_SPARSE_MMA_MASK
	.align		4
.L_67:
        /*0068*/ 	.byte	0x03, 0x50
        /*006a*/ 	.short	0x0000


	//----- nvinfo : EIATTR_MAXREG_COUNT
	.align		4
        /*006c*/ 	.byte	0x03, 0x1b
        /*006e*/ 	.short	0x00ff


	//----- nvinfo : EIATTR_MERCURY_ISA_VERSION
	.align		4
        /*0070*/ 	.byte	0x03, 0x5f
        /*0072*/ 	.short	0x0101


	//----- nvinfo : EIATTR_VRC_CTA_INIT_COUNT
	.align		4
        /*0074*/ 	.byte	0x02, 0x4a
	.zero		1
	.zero		1


	//----- nvinfo : EIATTR_EXIT_INSTR_OFFSETS
	.align		4
        /*0078*/ 	.byte	0x04, 0x1c
        /*007a*/ 	.short	(.L_69 - .L_68)


	//   ....[0]....
.L_68:
        /*007c*/ 	.word	0x00000170


	//   ....[1]....
        /*0080*/ 	.word	0x00000240


	//   ....[2]....
        /*0084*/ 	.word	0x000003e0


	//----- nvinfo : EIATTR_CBANK_PARAM_SIZE
	.align		4
.L_69:
        /*0088*/ 	.byte	0x03, 0x19
        /*008a*/ 	.short	0x0030


	//----- nvinfo : EIATTR_PARAM_CBANK
	.align		4
        /*008c*/ 	.byte	0x04, 0x0a
        /*008e*/ 	.short	(.L_71 - .L_70)
	.align		4
.L_70:
        /*0090*/ 	.word	index@(.nv.constant0._Z10calc_c_gpuPdS_S_mmm)
        /*0094*/ 	.short	0x0380
        /*0096*/ 	.short	0x0030


	//----- nvinfo : EIATTR_SW_WAR
	.align		4
.L_71:
        /*0098*/ 	.byte	0x04, 0x36
        /*009a*/ 	.short	(.L_73 - .L_72)
.L_72:
        /*009c*/ 	.word	0x00000008
.L_73:


//--------------------- .nv.info._Z14jac_calc_b_gpuPdS_mmm --------------------------
	.section	.nv.info._Z14jac_calc_b_gpuPdS_mmm,"",@"SHT_CUDA_INFO"
	.sectionflags	@""
	.align	4


	//----- nvinfo : EIATTR_CUDA_API_VERSION
	.align		4
        /*0000*/ 	.byte	0x04, 0x37
        /*0002*/ 	.short	(.L_75 - .L_74)
.L_74:
        /*0004*/ 	.word	0x00000082


	//----- nvinfo : EIATTR_KPARAM_INFO
	.align		4
.L_75:
        /*0008*/ 	.byte	0x04, 0x17
        /*000a*/ 	.short	(.L_77 - .L_76)
.L_76:
        /*000c*/ 	.word	0x00000000
        /*0010*/ 	.short	0x0004
        /*0012*/ 	.short	0x0020
        /*0014*/ 	.byte	0x00, 0xf0, 0x21, 0x00


	//----- nvinfo : EIATTR_KPARAM_INFO
	.align		4
.L_77:
        /*0018*/ 	.byte	0x04, 0x17
        /*001a*/ 	.short	(.L_79 - .L_78)
.L_78:
        /*001c*/ 	.word	0x00000000
        /*0020*/ 	.short	0x0003
        /*0022*/ 	.short	0x0018
        /*0024*/ 	.byte	0x00, 0xf0, 0x21, 0x00


	//----- nvinfo : EIATTR_KPARAM_INFO
	.align		4
.L_79:
        /*0028*/ 	.byte	0x04, 0x17
        /*002a*/ 	.short	(.L_81 - .L_80)
.L_80:
        /*002c*/ 	.word	0x00000000
        /*0030*/ 	.short	0x0002
        /*0032*/ 	.short	0x0010
        /*0034*/ 	.byte	0x00, 0xf0, 0x21, 0x00


	//----- nvinfo : EIATTR_KPARAM_INFO
	.align		4
.L_81:
        /*0038*/ 	.byte	0x04, 0x17
        /*003a*/ 	.short	(.L_83 - .L_82)
.L_82:
        /*003c*/ 	.word	0x00000000
        /*0040*/ 	.short	0x0001
        /*0042*/ 	.short	0x0008
        /*0044*/ 	.byte	0x00, 0xf5, 0x21, 0x00


	//----- nvinfo : EIATTR_KPARAM_INFO
	.align		4
.L_83:
        /*0048*/ 	.byte	0x04, 0x17
        /*004a*/ 	.short	(.L_85 - .L_84)
.L_84:
        /*004c*/ 	.word	0x00000000
        /*0050*/ 	.short	0x0000
        /*0052*/ 	.short	0x0000
        /*0054*/ 	.byte	0x00, 0xf5, 0x21, 0x00


	//----- nvinfo : EIATTR_SPARSE_MMA_MASK
	.align		4
.L_85:
        /*0058*/ 	.byte	0x03, 0x50
        /*005a*/ 	.short	0x0000


	//----- nvinfo : EIATTR_MAXREG_COUNT
	.align		4
        /*005c*/ 	.byte	0x03, 0x1b
        /*005e*/ 	.short	0x00ff


	//----- nvinfo : EIATTR_MERCURY_ISA_VERSION
	.align		4
        /*0060*/ 	.byte	0x03, 0x5f
        /*0062*/ 	.short	0x0101


	//----- nvinfo : EIATTR_VRC_CTA_INIT_COUNT
	.align		4
        /*0064*/ 	.byte	0x02, 0x4a
	.zero		1
	.zero		1


	//----- nvinfo : EIATTR_EXIT_INSTR_OFFSETS
	.align		4
        /*0068*/ 	.byte	0x04, 0x1c
        /*006a*/ 	.short	(.L_87 - .L_86)


	//   ....[0]....
.L_86:
        /*006c*/ 	.word	0x00000190


	//   ....[1]....
        /*0070*/ 	.word	0x00000240


	//   ....[2]....
        /*0074*/ 	.word	0x000007f0


	//----- nvinfo : EIATTR_CRS_STACK_SIZE
	.align		4
.L_87:
        /*0078*/ 	.byte	0x04, 0x1e
        /*007a*/ 	.short	(.L_89 - .L_88)
.L_88:
        /*007c*/ 	.word	0x00000000


	//----- nvinfo : EIATTR_CBANK_PARAM_SIZE
	.align		4
.L_89:
        /*0080*/ 	.byte	0x03, 0x19
        /*0082*/ 	.short	0x0028


	//----- nvinfo : EIATTR_PARAM_CBANK
	.align		4
        /*0084*/ 	.byte	0x04, 0x0a
        /*0086*/ 	.short	(.L_91 - .L_90)
	.align		4
.L_90:
        /*0088*/ 	.word	index@(.nv.constant0._Z14jac_calc_b_gpuPdS_mmm)
        /*008c*/ 	.short	0x0380
        /*008e*/ 	.short	0x0028


	//----- nvinfo : EIATTR_SW_WAR
	.align		4
.L_91:
        /*0090*/ 	.byte	0x04, 0x36
        /*0092*/ 	.short	(.L_93 - .L_92)
.L_92:
        /*0094*/ 	.word	0x00000008
.L_93:


//--------------------- .nv.info._Z10calc_a_gpuPdS_mmmmmm --------------------------
	.section	.nv.info._Z10calc_a_gpuPdS_mmmmmm,"",@"SHT_CUDA_INFO"
	.sectionflags	@""
	.align	4


	//----- nvinfo : EIATTR_CUDA_API_VERSION
	.align		4
        /*0000*/ 	.byte	0x04, 0x37
        /*0002*/ 	.short	(.L_95 - .L_94)
.L_94:
        /*0004*/ 	.word	0x00000082


	//----- nvinfo : EIATTR_KPARAM_INFO
	.align		4
.L_95:
        /*0008*/ 	.byte	0x04, 0x17
        /*000a*/ 	.short	(.L_97 - .L_96)
.L_96:
        /*000c*/ 	.word	0x00000000
        /*0010*/ 	.short	0x0007
        /*0012*/ 	.short	0x0038
        /*0014*/ 	.byte	0x00, 0xf0, 0x21, 0x00


	//----- nvinfo : EIATTR_KPARAM_INFO
	.align		4
.L_97:
        /*0018*/ 	.byte	0x04, 0x17
        /*001a*/ 	.short	(.L_99 - .L_98)
.L_98:
        /*001c*/ 	.word	0x00000000
        /*0020*/ 	.short	0x0006
        /*0022*/ 	.short	0x0030
        /*0024*/ 	.byte	0x00, 0xf0, 0x21, 0x00


	//----- nvinfo : EIATTR_KPARAM_INFO
	.align		4
.L_99:
        /*0028*/ 	.byte	0x04, 0x17
        /*002a*/ 	.short	(.L_101 - .L_100)
.L_100:
        /*002c*/ 	.word	0x00000000
        /*0030*/ 	.short	0x0005
        /*0032*/ 	.short	0x0028
        /*0034*/ 	.byte	0x00, 0xf0, 0x21, 0x00


	//----- nvinfo : EIATTR_KPARAM_INFO
	.align		4
.L_101:
        /*0038*/ 	.byte	0x04, 0x17
        /*003a*/ 	.short	(.L_103 - .L_102)
.L_102:
        /*003c*/ 	.word	0x00000000
        /*0040*/ 	.short	0x0004
        /*0042*/ 	.short	0x0020
        /*0044*/ 	.byte	0x00, 0xf0, 0x21, 0x00


	//----- nvinfo : EIATTR_KPARAM_INFO
	.align		4
.L_103:
        /*0048*/ 	.byte	0x04, 0x17
        /*004a*/ 	.short	(.L_105 - .L_104)
.L_104:
        /*004c*/ 	.word	0x00000000
        /*0050*/ 	.short	0x0003
        /*0052*/ 	.short	0x0018
        /*0054*/ 	.byte	0x00, 0xf0, 0x21, 0x00


	//----- nvinfo : EIATTR_KPARAM_INFO
	.align		4
.L_105:
        /*0058*/ 	.byte	0x04, 0x17
        /*005a*/ 	.short	(.L_107 - .L_106)
.L_106:
        /*005c*/ 	.word	0x00000000
        /*0060*/ 	.short	0x0002
        /*0062*/ 	.short	0x0010
        /*0064*/ 	.byte	0x00, 0xf0, 0x21, 0x00


	//----- nvinfo : EIATTR_KPARAM_INFO
	.align		4
.L_107:
        /*0068*/ 	.byte	0x04, 0x17
        /*006a*/ 	.short	(.L_109 - .L_108)
.L_108:
        /*006c*/ 	.word	0x00000000
        /*0070*/ 	.short	0x0001
        /*0072*/ 	.short	0x0008
        /*0074*/ 	.byte	0x00, 0xf5, 0x21, 0x00


	//----- nvinfo : EIATTR_KPARAM_INFO
	.align		4
.L_109:
        /*0078*/ 	.byte	0x04, 0x17
        /*007a*/ 	.short	(.L_111 - .L_110)
.L_110:
        /*007c*/ 	.word	0x00000000
        /*0080*/ 	.short	0x0000
        /*0082*/ 	.short	0x0000
        /*0084*/ 	.byte	0x00, 0xf5, 0x21, 0x00


	//----- nvinfo : EIATTR_SPARSE_MMA_MASK
	.align		4
.L_111:
        /*0088*/ 	.byte	0x03, 0x50
        /*008a*/ 	.short	0x0000


	//----- nvinfo : EIATTR_MAXREG_COUNT
	.align		4
        /*008c*/ 	.byte	0x03, 0x1b
        /*008e*/ 	.short	0x00ff


	//----- nvinfo : EIATTR_MERCURY_ISA_VERSION
	.align		4
        /*0090*/ 	.byte	0x03, 0x5f
        /*0092*/ 	.short	0x0101


	//----- nvinfo : EIATTR_VRC_CTA_INIT_COUNT
	.align		4
        /*0094*/ 	.byte	0x02, 0x4a
	.zero		1
	.zero		1


	//----- nvinfo : EIATTR_EXIT_INSTR_OFFSETS
	.align		4
        /*0098*/ 	.byte	0x04, 0x1c
        /*009a*/ 	.short	(.L_113 - .L_112)


	//   ....[0]....
.L_112:
        /*009c*/ 	.word	0x00000210


	//   ....[1]....
        /*00a0*/ 	.word	0x000007f0


	//----- nvinfo : EIATTR_CBANK_PARAM_SIZE
	.align		4
.L_113:
        /*00a4*/ 	.byte	0x03, 0x19
        /*00a6*/ 	.short	0x0040


	//----- nvinfo : EIATTR_PARAM_CBANK
	.align		4
        /*00a8*/ 	.byte	0x04, 0x0a
        /*00aa*/ 	.short	(.L_115 - .L_114)
	.align		4
.L_114:
        /*00ac*/ 	.word	index@(.nv.constant0._Z10calc_a_gpuPdS_mmmmmm)
        /*00b0*/ 	.short	0x0380
        /*00b2*/ 	.short	0x0040


	//----- nvinfo : EIATTR_SW_WAR
	.align		4
.L_115:
        /*00b4*/ 	.byte	0x04, 0x36
        /*00b6*/ 	.short	(.L_117 - .L_116)
.L_116:
        /*00b8*/ 	.word	0x00000008
.L_117:


//--------------------- .nv.info._Z11calc_a2_gpuPdS_mmmmmm --------------------------
	.section	.nv.info._Z11calc_a2_gpuPdS_mmmmmm,"",@"SHT_CUDA_INFO"
	.sectionflags	@""
	.align	4


	//----- nvinfo : EIATTR_CUDA_API_VERSION
	.align		4
        /*0000*/ 	.byte	0x04, 0x37
        /*0002*/ 	.short	(.L_119 - .L_118)
.L_118:
        /*0004*/ 	.word	0x00000082


	//----- nvinfo : EIATTR_KPARAM_INFO
	.align		4
.L_119:
        /*0008*/ 	.byte	0x04, 0x17
        /*000a*/ 	.short	(.L_121 - .L_120)
.L_120:
        /*000c*/ 	.word	0x00000000
        /*0010*/ 	.short	0x0007
        /*0012*/ 	.short	0x0038
        /*0014*/ 	.byte	0x00, 0xf0, 0x21, 0x00


	//----- nvinfo : EIATTR_KPARAM_INFO
	.align		4
.L_121:
        /*0018*/ 	.byte	0x04, 0x17
        /*001a*/ 	.short	(.L_123 - .L_122)
.L_122:
        /*001c*/ 	.word	0x00000000
        /*0020*/ 	.short	0x0006
        /*0022*/ 	.short	0x0030
        /*0024*/ 	.byte	0x00, 0xf0, 0x21, 0x00


	//----- nvinfo : EIATTR_KPARAM_INFO
	.align		4
.L_123:
        /*0028*/ 	.byte	0x04, 0x17
        /*002a*/ 	.short	(.L_125 - .L_124)
.L_124:
        /*002c*/ 	.word	0x00000000
        /*0030*/ 	.short	0x0005
        /*0032*/ 	.short	0x0028
        /*0034*/ 	.byte	0x00, 0xf0, 0x21, 0x00


	//----- nvinfo : EIATTR_KPARAM_INFO
	.align		4
.L_125:
        /*0038*/ 	.byte	0x04, 0x17
        /*003a*/ 	.short	(.L_127 - .L_126)
.L_126:
        /*003c*/ 	.word	0x00000000
        /*0040*/ 	.short	0x0004
        /*0042*/ 	.short	0x0020
        /*0044*/ 	.byte	0x00, 0xf0, 0x21, 0x00


	//----- nvinfo : EIATTR_KPARAM_INFO
	.align		4
.L_127:
        /*0048*/ 	.byte	0x04, 0x17
        /*004a*/ 	.short	(.L_129 - .L_128)
.L_128:
        /*004c*/ 	.word	0x00000000
        /*0050*/ 	.short	0x0003
        /*0052*/ 	.short	0x0018
        /*0054*/ 	.byte	0x00, 0xf0, 0x21, 0x00


	//----- nvinfo : EIATTR_KPARAM_INFO
	.align		4
.L_129:
        /*0058*/ 	.byte	0x04, 0x17
        /*005a*/ 	.short	(.L_131 - .L_130)
.L_130:
        /*005c*/ 	.word	0x00000000
        /*0060*/ 	.short	0x0002
        /*0062*/ 	.short	0x0010
        /*0064*/ 	.byte	0x00, 0xf0, 0x21, 0x00


	//----- nvinfo : EIATTR_KPARAM_INFO
	.align		4
.L_131:
        /*0068*/ 	.byte	0x04, 0x17
        /*006a*/ 	.short	(.L_133 - .L_132)
.L_132:
        /*006c*/ 	.word	0x00000000
        /*0070*/ 	.short	0x0001
        /*0072*/ 	.short	0x0008
        /*0074*/ 	.byte	0x00, 0xf5, 0x21, 0x00


	//----- nvinfo : EIATTR_KPARAM_INFO
	.align		4
.L_133:
        /*0078*/ 	.byte	0x04, 0x17
        /*007a*/ 	.short	(.L_135 - .L_134)
.L_134:
        /*007c*/ 	.word	0x00000000
        /*0080*/ 	.short	0x0000
        /*0082*/ 	.short	0x0000
        /*0084*/ 	.byte	0x00, 0xf5, 0x21, 0x00


	//----- nvinfo : EIATTR_SPARSE_MMA_MASK
	.align		4
.L_135:
        /*0088*/ 	.byte	0x03, 0x50
        /*008a*/ 	.short	0x0000


	//----- nvinfo : EIATTR_MAXREG_COUNT
	.align		4
        /*008c*/ 	.byte	0x03, 0x1b
        /*008e*/ 	.short	0x00ff


	//----- nvinfo : EIATTR_MERCURY_ISA_VERSION
	.align		4
        /*0090*/ 	.byte	0x03, 0x5f
        /*0092*/ 	.short	0x0101


	//----- nvinfo : EIATTR_VRC_CTA_INIT_COUNT
	.align		4
        /*0094*/ 	.byte	0x02, 0x4a
	.zero		1
	.zero		1


	//----- nvinfo : EIATTR_EXIT_INSTR_OFFSETS
	.align		4
        /*0098*/ 	.byte	0x04, 0x1c
        /*009a*/ 	.short	(.L_137 - .L_136)


	//   ....[0]....
.L_136:
        /*009c*/ 	.word	0x00000150


	//   ....[1]....
        /*00a0*/ 	.word	0x00000cd0


	//----- nvinfo : EIATTR_CRS_STACK_SIZE
	.align		4
.L_137:
        /*00a4*/ 	.byte	0x04, 0x1e
        /*00a6*/ 	.short	(.L_139 - .L_138)
.L_138:
        /*00a8*/ 	.word	0x00000000


	//----- nvinfo : EIATTR_CBANK_PARAM_SIZE
	.align		4
.L_139:
        /*00ac*/ 	.byte	0x03, 0x19
        /*00ae*/ 	.short	0x0040


	//----- nvinfo : EIATTR_PARAM_CBANK
	.align		4
        /*00b0*/ 	.byte	0x04, 0x0a
        /*00b2*/ 	.short	(.L_141 - .L_140)
	.align		4
.L_140:
        /*00b4*/ 	.word	index@(.nv.constant0._Z11calc_a2_gpuPdS_mmmmmm)
        /*00b8*/ 	.short	0x0380
        /*00ba*/ 	.short	0x0040


	//----- nvinfo : EIATTR_SW_WAR
	.align		4
.L_141:
        /*00bc*/ 	.byte	0x04, 0x36
        /*00be*/ 	.short	(.L_143 - .L_142)
.L_142:
        /*00c0*/ 	.word	0x00000008
.L_143:


//--------------------- .nv.info._Z10init_a_gpuPdiii --------------------------
	.section	.nv.info._Z10init_a_gpuPdiii,"",@"SHT_CUDA_INFO"
	.sectionflags	@""
	.align	4


	//----- nvinfo : EIATTR_CUDA_API_VERSION
	.align		4
        /*0000*/ 	.byte	0x04, 0x37
        /*0002*/ 	.short	(.L_145 - .L_144)
.L_144:
        /*0004*/ 	.word	0x00000082


	//----- nvinfo : EIATTR_KPARAM_INFO
	.align		4
.L_145:
        /*0008*/ 	.byte	0x04, 0x17
        /*000a*/ 	.short	(.L_147 - .L_146)
.L_146:
        /*000c*/ 	.word	0x00000000
        /*0010*/ 	.short	0x0003
        /*0012*/ 	.short	0x0010
        /*0014*/ 	.byte	0x00, 0xf0, 0x11, 0x00


	//----- nvinfo : EIATTR_KPARAM_INFO
	.align		4
.L_147:
        /*0018*/ 	.byte	0x04, 0x17
        /*001a*/ 	.short	(.L_149 - .L_148)
.L_148:
        /*001c*/ 	.word	0x00000000
        /*0020*/ 	.short	0x0002
        /*0022*/ 	.short	0x000c
        /*0024*/ 	.byte	0x00, 0xf0, 0x11, 0x00


	//----- nvinfo : EIATTR_KPARAM_INFO
	.align		4
.L_149:
        /*0028*/ 	.byte	0x04, 0x17
        /*002a*/ 	.short	(.L_151 - .L_150)
.L_150:
        /*002c*/ 	.word	0x00000000
        /*0030*/ 	.short	0x0001
        /*0032*/ 	.short	0x0008
        /*0034*/ 	.byte	0x00, 0xf0, 0x11, 0x00


	//----- nvinfo : EIATTR_KPARAM_INFO
	.align		4
.L_151:
        /*0038*/ 	.byte	0x04, 0x17
        /*003a*/ 	.short	(.L_153 - .L_152)
.L_152:
        /*003c*/ 	.word	0x00000000
        /*0040*/ 	.short	0x0000
        /*0042*/ 	.short	0x0000
        /*0044*/ 	.byte	0x00, 0xf5, 0x21, 0x00


	//----- nvinfo : EIATTR_SPARSE_MMA_MASK
	.align		4
.L_153:
        /*0048*/ 	.byte	0x03, 0x50
        /*004a*/ 	.short	0x0000


	//----- nvinfo : EIATTR_MAXREG_COUNT
	.align		4
        /*004c*/ 	.byte	0x03, 0x1b
        /*004e*/ 	.short	0x00ff


	//----- nvinfo : EIATTR_MERCURY_ISA_VERSION
	.align		4
        /*0050*/ 	.byte	0x03, 0x5f
        /*0052*/ 	.short	0x0101


	//----- nvinfo : EIATTR_VRC_CTA_INIT_COUNT
	.align		4
        /*0054*/ 	.byte	0x02, 0x4a
	.zero		1
	.zero		1


	//----- nvinfo : EIATTR_EXIT_INSTR_OFFSETS
	.align		4
        /*0058*/ 	.byte	0x04, 0x1c
        /*005a*/ 	.short	(.L_155 - .L_154)


	//   ....[0]....
.L_154:
        /*005c*/ 	.word	0x00000120


	//   ....[1]....
        /*0060*/ 	.word	0x00000850


	//----- nvinfo : EIATTR_CRS_STACK_SIZE
	.align		4
.L_155:
        /*0064*/ 	.byte	0x04, 0x1e
        /*0066*/ 	.short	(.L_157 - .L_156)
.L_156:
        /*0068*/ 	.word	0x00000000


	//----- nvinfo : EIATTR_CBANK_PARAM_SIZE
	.align		4
.L_157:
        /*006c*/ 	.byte	0x03, 0x19
        /*006e*/ 	.short	0x0014


	//----- nvinfo : EIATTR_PARAM_CBANK
	.align		4
        /*0070*/ 	.byte	0x04, 0x0a
        /*0072*/ 	.short	(.L_159 - .L_158)
	.align		4
.L_158:
        /*0074*/ 	.word	index@(.nv.constant0._Z10init_a_gpuPdiii)
        /*0078*/ 	.short	0x0380
        /*007a*/ 	.short	0x0014


	//----- nvinfo : EIATTR_SW_WAR
	.align		4
.L_159:
        /*007c*/ 	.byte	0x04, 0x36
        /*007e*/ 	.short	(.L_161 - .L_160)
.L_160:
        /*0080*/ 	.word	0x00000008
.L_161:


//--------------------- .nv.callgraph             --------------------------
	.section	.nv.callgraph,"",@"SHT_CUDA_CALLGRAPH"
	.align	4
	.sectionentsize	8
	.align		4
        /*0000*/ 	.word	0x00000000
	.align		4
        /*0004*/ 	.word	0xffffffff
	.align		4
        /*0008*/ 	.word	0x00000000
	.align		4
        /*000c*/ 	.word	0xfffffffe
	.align		4
        /*0010*/ 	.word	0x00000000
	.align		4
        /*0014*/ 	.word	0xfffffffd
	.align		4
        /*0018*/ 	.word	0x00000000
	.align		4
        /*001c*/ 	.word	0xfffffffc


//--------------------- .text._Z17max_reduction_gpuPdmm --------------------------
	.section	.text._Z17max_reduction_gpuPdmm,"ax",@progbits
	.align	128
        .global         _Z17max_reduction_gpuPdmm
        .type           _Z17max_reduction_gpuPdmm,@function
        .size           _Z17max_reduction_gpuPdmm,(.L_x_45 - _Z17max_reduction_gpuPdmm)
        .other          _Z17max_reduction_gpuPdmm,@"STO_CUDA_ENTRY STV_DEFAULT"
_Z17max_reduction_gpuPdmm:
.text._Z17max_reduction_gpuPdmm:
[----:B------:R-:W-:Y:S01]  /*0000*/  LDC R1, c[0x0][0x37c] ;  /* 0x0000df00ff017b82 */ /* 0x000fe20000000800 */
[----:B------:R-:W0:Y:S07]  /*0010*/  S2R R3, SR_CTAID.X ;  /* 0x0000000000037919 */ /* 0x000e2e0000002500 */
[----:B------:R-:W1:Y:S01]  /*0020*/  LDC.64 R8, c[0x0][0x390] ;  /* 0x0000e400ff087b82 */ /* 0x000e620000000a00 */
[----:B------:R-:W0:Y:S01]  /*0030*/  LDCU UR4, c[0x0][0x360] ;  /* 0x00006c00ff0477ac */ /* 0x000e220008000800 */
[----:B------:R-:W0:Y:S01]  /*0040*/  S2R R0, SR_TID.X ;  /* 0x0000000000007919 */ /* 0x000e220000002100 */
[----:B------:R-:W2:Y:S01]  /*0050*/  LDCU.64 UR6, c[0x0][0x388] ;  /* 0x00007100ff0677ac */ /* 0x000ea20008000a00 */
[----:B0-----:R-:W-:-:S04]  /*0060*/  IMAD R3, R3, UR4, R0 ;  /* 0x0000000403037c24 */ /* 0x001fc8000f8e0200 */
[----:B-1----:R-:W-:-:S04]  /*0070*/  IMAD R3, R3, R8, RZ ;  /* 0x0000000803037224 */ /* 0x002fc800078e02ff */
[----:B------:R-:W-:-:S05]  /*0080*/  IMAD.SHL.U32 R3, R3, 0x2, RZ ;  /* 0x0000000203037824 */ /* 0x000fca00078e00ff */
[----:B------:R-:W-:Y:S02]  /*0090*/  IADD3 R2, P1, PT, R3, R8, RZ ;  /* 0x0000000803027210 */ /* 0x000fe40007f3e0ff */
[----:B------:R-:W-:Y:S02]  /*00a0*/  SHF.R.S32.HI R0, RZ, 0x1f, R3 ;  /* 0x0000001fff007819 */ /* 0x000fe40000011403 */
[----:B--2---:R-:W-:-:S03]  /*00b0*/  ISETP.GE.U32.AND P0, PT, R2, UR6, PT ;  /* 0x0000000602007c0c */ /* 0x004fc6000bf06070 */
[----:B------:R-:W-:-:S05]  /*00c0*/  IMAD.X R2, R0, 0x1, R9, P1 ;  /* 0x0000000100027824 */ /* 0x000fca00008e0609 */
[----:B------:R-:W-:-:S13]  /*00d0*/  ISETP.GE.U32.AND.EX P0, PT, R2, UR7, PT, P0 ;  /* 0x0000000702007c0c */ /* 0x000fda000bf06100 */
[----:B------:R-:W-:Y:S05]  /*00e0*/  @P0 EXIT ;  /* 0x000000000000094d */ /* 0x000fea0003800000 */
[----:B------:R-:W0:Y:S01]  /*00f0*/  LDCU.64 UR6, c[0x0][0x380] ;  /* 0x00007000ff0677ac */ /* 0x000e220008000a00 */
[----:B------:R-:W1:Y:S01]  /*0100*/  LDCU.64 UR4, c[0x0][0x358] ;  /* 0x00006b00ff0477ac */ /* 0x000e620008000a00 */
[----:B0-----:R-:W-:-:S04]  /*0110*/  LEA R6, P0, R3, UR6, 0x3 ;  /* 0x0000000603067c11 */ /* 0x001fc8000f8018ff */
[----:B------:R-:W-:Y:S02]  /*0120*/  LEA.HI.X R7, R3, UR7, R0, 0x3, P0 ;  /* 0x0000000703077c11 */ /* 0x000fe400080f1c00 */
[----:B------:R-:W-:-:S03]  /*0130*/  LEA R4, P0, R8, R6, 0x3 ;  /* 0x0000000608047211 */ /* 0x000fc600078018ff */
[----:B-1----:R-:W2:Y:S01]  /*0140*/  LDG.E.64 R2, desc[UR4][R6.64] ;  /* 0x0000000406027981 */ /* 0x002ea2000c1e1b00 */
[----:B------:R-:W-:-:S06]  /*0150*/  LEA.HI.X R5, R8, R7, R9, 0x3, P0 ;  /* 0x0000000708057211 */ /* 0x000fcc00000f1c09 */
[----:B------:R-:W2:Y:S02]  /*0160*/  LDG.E.64 R4, desc[UR4][R4.64] ;  /* 0x0000000404047981 */ /* 0x000ea4000c1e1b00 */
[----:B--2---:R-:W-:-:S06]  /*0170*/  DSETP.GT.AND P0, PT, R2, R4, PT ;  /* 0x000000040200722a */ /* 0x004fcc0003f04000 */
[----:B------:R-:W-:Y:S02]  /*0180*/  FSEL R2, R2, R4, P0 ;  /* 0x0000000402027208 */ /* 0x000fe40000000000 */
[----:B------:R-:W-:-:S05]  /*0190*/  FSEL R3, R3, R5, P0 ;  /* 0x0000000503037208 */ /* 0x000fca0000000000 */
[----:B------:R-:W-:Y:S01]  /*01a0*/  STG.E.64 desc[UR4][R6.64], R2 ;  /* 0x0000000206007986 */ /* 0x000fe2000c101b04 */
[----:B------:R-:W-:Y:S05]  /*01b0*/  EXIT ;  /* 0x000000000000794d */ /* 0x000fea0003800000 */
.L_x_0:
[----:B------:R-:W-:-:S00]  /*01c0*/  BRA `(.L_x_0) ;  /* 0xfffffffc00fc7947 */ /* 0x000fc0000383ffff */
[----:B------:R-:W-:-:S00]  /*01d0*/  NOP ;  /* 0x0000000000007918 */ /* 0x000fc00000000000 */
        /* <DEDUP_REMOVED lines=10> */
.L_x_45:


//--------------------- .text._Z10calc_c_gpuPdS_S_mmm --------------------------
	.section	.text._Z10calc_c_gpuPdS_S_mmm,"ax",@progbits
	.align	128
        .global         _Z10calc_c_gpuPdS_S_mmm
        .type           _Z10calc_c_gpuPdS_S_mmm,@function
        .size           _Z10calc_c_gpuPdS_S_mmm,(.L_x_46 - _Z10calc_c_gpuPdS_S_mmm)
        .other          _Z10calc_c_gpuPdS_S_mmm,@"STO_CUDA_ENTRY STV_DEFAULT"
_Z10calc_c_gpuPdS_S_mmm:
.text._Z10calc_c_gpuPdS_S_mmm:
[----:B------:R-:W-:Y:S01]  /*0000*/  LDC R1, c[0x0][0x37c] ;  /* 0x0000df00ff017b82 */ /* 0x000fe20000000800 */
[----:B------:R-:W0:Y:S07]  /*0010*/  S2R R3, SR_TID.Y ;  /* 0x0000000000037919 */ /* 0x000e2e0000002200 */
[----:B------:R-:W0:Y:S01]  /*0020*/  S2UR UR6, SR_CTAID.Y ;  /* 0x00000000000679c3 */ /* 0x000e220000002600 */
[----:B------:R-:W1:Y:S01]  /*0030*/  LDCU.64 UR10, c[0x0][0x3a0] ;  /* 0x00007400ff0a77ac */ /* 0x000e620008000a00 */
[----:B------:R-:W2:Y:S01]  /*0040*/  S2R R5, SR_TID.Z ;  /* 0x0000000000057919 */ /* 0x000ea20000002300 */
[----:B------:R-:W3:Y:S05]  /*0050*/  LDCU.64 UR4, c[0x0][0x398] ;  /* 0x00007300ff0477ac */ /* 0x000eea0008000a00 */
[----:B------:R-:W0:Y:S08]  /*0060*/  LDC R2, c[0x0][0x364] ;  /* 0x0000d900ff027b82 */ /* 0x000e300000000800 */
[----:B------:R-:W2:Y:S01]  /*0070*/  S2UR UR7, SR_CTAID.Z ;  /* 0x00000000000779c3 */ /* 0x000ea20000002700 */
[----:B---3--:R-:W-:-:S07]  /*0080*/  UIADD3 UR4, UP0, UPT, UR4, -0x1, URZ ;  /* 0xffffffff04047890 */ /* 0x008fce000ff1e0ff */
[----:B------:R-:W2:Y:S01]  /*0090*/  LDC R0, c[0x0][0x368] ;  /* 0x0000da00ff007b82 */ /* 0x000ea20000000800 */
[----:B------:R-:W-:Y:S01]  /*00a0*/  UIADD3.X UR5, UPT, UPT, UR5, -0x1, URZ, UP0, !UPT ;  /* 0xffffffff05057890 */ /* 0x000fe200087fe4ff */
[----:B0-----:R-:W-:Y:S01]  /*00b0*/  IMAD R2, R2, UR6, R3 ;  /* 0x0000000602027c24 */ /* 0x001fe2000f8e0203 */
[----:B-1----:R-:W-:-:S03]  /*00c0*/  UIADD3 UR6, UP1, UPT, UR10, -0x1, URZ ;  /* 0xffffffff0a067890 */ /* 0x002fc6000ff3e0ff */
[----:B------:R-:W-:Y:S01]  /*00d0*/  VIADD R2, R2, 0x1 ;  /* 0x0000000102027836 */ /* 0x000fe20000000000 */
[----:B------:R-:W-:-:S04]  /*00e0*/  UIADD3.X UR8, UPT, UPT, UR11, -0x1, URZ, UP1, !UPT ;  /* 0xffffffff0b087890 */ /* 0x000fc80008ffe4ff */
[----:B------:R-:W-:Y:S02]  /*00f0*/  ISETP.LT.U32.AND P0, PT, R2, UR6, PT ;  /* 0x0000000602007c0c */ /* 0x000fe4000bf01070 */
[----:B------:R-:W-:Y:S02]  /*0100*/  IMAD.U32 R4, RZ, RZ, UR8 ;  /* 0x00000008ff047e24 */ /* 0x000fe4000f8e00ff */
[----:B--2---:R-:W-:-:S03]  /*0110*/  IMAD R0, R0, UR7, R5 ;  /* 0x0000000700007c24 */ /* 0x004fc6000f8e0205 */
[----:B------:R-:W-:Y:S01]  /*0120*/  ISETP.GT.U32.AND.EX P0, PT, R4, RZ, PT, P0 ;  /* 0x000000ff0400720c */ /* 0x000fe20003f04100 */
[----:B------:R-:W-:Y:S01]  /*0130*/  VIADD R7, R0, 0x1 ;  /* 0x0000000100077836 */ /* 0x000fe20000000000 */
[----:B------:R-:W-:-:S04]  /*0140*/  MOV R0, UR5 ;  /* 0x0000000500007c02 */ /* 0x000fc80008000f00 */
[----:B------:R-:W-:-:S04]  /*0150*/  ISETP.GE.U32.AND P1, PT, R7, UR4, PT ;  /* 0x0000000407007c0c */ /* 0x000fc8000bf26070 */
[----:B------:R-:W-:-:S13]  /*0160*/  ISETP.LE.U32.OR.EX P0, PT, R0, RZ, !P0, P1 ;  /* 0x000000ff0000720c */ /* 0x000fda0004703510 */
[----:B------:R-:W-:Y:S05]  /*0170*/  @P0 EXIT ;  /* 0x000000000000094d */ /* 0x000fea0003800000 */
[----:B------:R-:W0:Y:S01]  /*0180*/  S2R R4, SR_TID.X ;  /* 0x0000000000047919 */ /* 0x000e220000002100 */
[----:B------:R-:W0:Y:S01]  /*0190*/  LDCU UR4, c[0x0][0x360] ;  /* 0x00006c00ff0477ac */ /* 0x000e220008000800 */
[----:B------:R-:W0:Y:S01]  /*01a0*/  S2R R5, SR_CTAID.X ;  /* 0x0000000000057919 */ /* 0x000e220000002500 */
[----:B------:R-:W1:Y:S01]  /*01b0*/  LDCU.64 UR6, c[0x0][0x3a8] ;  /* 0x00007500ff0677ac */ /* 0x000e620008000a00 */
[----:B0-----:R-:W-:Y:S01]  /*01c0*/  IMAD R4, R5, UR4, R4 ;  /* 0x0000000405047c24 */ /* 0x001fe2000f8e0204 */
[----:B-1----:R-:W-:-:S03]  /*01d0*/  UIADD3 UR4, UP0, UPT, UR6, -0x1, URZ ;  /* 0xffffffff06047890 */ /* 0x002fc6000ff1e0ff */
[----:B------:R-:W-:Y:S01]  /*01e0*/  VIADD R4, R4, 0x1 ;  /* 0x0000000104047836 */ /* 0x000fe20000000000 */
[----:B------:R-:W-:-:S04]  /*01f0*/  UIADD3.X UR5, UPT, UPT, UR7, -0x1, URZ, UP0, !UPT ;  /* 0xffffffff07057890 */ /* 0x000fc800087fe4ff */
[----:B------:R-:W-:Y:S02]  /*0200*/  ISETP.LT.U32.AND P0, PT, R4, UR4, PT ;  /* 0x0000000404007c0c */ /* 0x000fe4000bf01070 */
[----:B------:R-:W-:Y:S01]  /*0210*/  IMAD.U32 R9, RZ, RZ, UR5 ;  /* 0x00000005ff097e24 */ /* 0x000fe2000f8e00ff */
[----:B------:R-:W-:-:S04]  /*0220*/  SHF.R.S32.HI R5, RZ, 0x1f, R4 ;  /* 0x0000001fff057819 */ /* 0x000fc80000011404 */
[----:B------:R-:W-:-:S13]  /*0230*/  ISETP.GT.U32.AND.EX P0, PT, R9, R5, PT, P0 ;  /* 0x000000050900720c */ /* 0x000fda0003f04100 */
[----:B------:R-:W-:Y:S05]  /*0240*/  @!P0 EXIT ;  /* 0x000000000000894d */ /* 0x000fea0003800000 */
[----:B------:R-:W-:Y:S01]  /*0250*/  HFMA2 R3, -RZ, RZ, 0, 0 ;  /* 0x00000000ff037431 */ /* 0x000fe200000001ff */
[----:B------:R-:W0:Y:S01]  /*0260*/  LDCU.128 UR12, c[0x0][0x380] ;  /* 0x00007000ff0c77ac */ /* 0x000e220008000c00 */
[----:B------:R-:W1:Y:S01]  /*0270*/  LDCU.64 UR4, c[0x0][0x358] ;  /* 0x00006b00ff0477ac */ /* 0x000e620008000a00 */
[----:B------:R-:W2:Y:S01]  /*0280*/  LDCU.64 UR8, c[0x0][0x390] ;  /* 0x00007200ff0877ac */ /* 0x000ea20008000a00 */
[----:B------:R-:W-:-:S04]  /*0290*/  IMAD.WIDE.U32 R2, R7, UR10, R2 ;  /* 0x0000000a07027c25 */ /* 0x000fc8000f8e0002 */
[----:B------:R-:W-:Y:S02]  /*02a0*/  IMAD R7, R7, UR11, R3 ;  /* 0x0000000b07077c24 */ /* 0x000fe4000f8e0203 */
[----:B------:R-:W-:-:S04]  /*02b0*/  IMAD.WIDE.U32 R4, R2, UR6, R4 ;  /* 0x0000000602047c25 */ /* 0x000fc8000f8e0004 */
[----:B------:R-:W-:Y:S02]  /*02c0*/  IMAD R7, R7, UR6, RZ ;  /* 0x0000000607077c24 */ /* 0x000fe4000f8e02ff */
[----:B------:R-:W-:Y:S02]  /*02d0*/  IMAD.SHL.U32 R0, R4, 0x8, RZ ;  /* 0x0000000804007824 */ /* 0x000fe400078e00ff */
[----:B------:R-:W-:-:S03]  /*02e0*/  IMAD R3, R2, UR7, R7 ;  /* 0x0000000702037c24 */ /* 0x000fc6000f8e0207 */
[C---:B0-----:R-:W-:Y:S02]  /*02f0*/  IADD3 R2, P0, PT, R0.reuse, UR14, RZ ;  /* 0x0000000e00027c10 */ /* 0x041fe4000ff1e0ff */
[----:B------:R-:W-:Y:S02]  /*0300*/  IADD3 R3, PT, PT, R5, R3, RZ ;  /* 0x0000000305037210 */ /* 0x000fe40007ffe0ff */
[----:B------:R-:W-:Y:S02]  /*0310*/  IADD3 R6, P1, PT, R0, UR12, RZ ;  /* 0x0000000c00067c10 */ /* 0x000fe4000ff3e0ff */
[----:B------:R-:W-:-:S04]  /*0320*/  SHF.L.U64.HI R12, R4, 0x3, R3 ;  /* 0x00000003040c7819 */ /* 0x000fc80000010203 */
[C---:B------:R-:W-:Y:S02]  /*0330*/  IADD3.X R3, PT, PT, R12.reuse, UR15, RZ, P0, !PT ;  /* 0x0000000f0c037c10 */ /* 0x040fe400087fe4ff */
[----:B------:R-:W-:-:S03]  /*0340*/  IADD3.X R7, PT, PT, R12, UR13, RZ, P1, !PT ;  /* 0x0000000d0c077c10 */ /* 0x000fc60008ffe4ff */
[----:B-1----:R-:W3:Y:S04]  /*0350*/  LDG.E.64 R4, desc[UR4][R2.64] ;  /* 0x0000000402047981 */ /* 0x002ee8000c1e1b00 */
[----:B------:R-:W3:Y:S02]  /*0360*/  LDG.E.64 R8, desc[UR4][R6.64] ;  /* 0x0000000406087981 */ /* 0x000ee4000c1e1b00 */
[----:B---3--:R-:W-:Y:S01]  /*0370*/  DADD R4, R4, -R8 ;  /* 0x0000000004047229 */ /* 0x008fe20000000808 */
[----:B--2---:R-:W-:-:S04]  /*0380*/  IADD3 R8, P0, PT, R0, UR8, RZ ;  /* 0x0000000800087c10 */ /* 0x004fc8000ff1e0ff */
[----:B------:R-:W-:-:S03]  /*0390*/  IADD3.X R9, PT, PT, R12, UR9, RZ, P0, !PT ;  /* 0x000000090c097c10 */ /* 0x000fc600087fe4ff */
[----:B------:R-:W-:-:S07]  /*03a0*/  DADD R10, -RZ, |R4| ;  /* 0x00000000ff0a7229 */ /* 0x000fce0000000504 */
[----:B------:R-:W-:Y:S04]  /*03b0*/  STG.E.64 desc[UR4][R8.64], R10 ;  /* 0x0000000a08007986 */ /* 0x000fe8000c101b04 */
[----:B------:R-:W2:Y:S04]  /*03c0*/  LDG.E.64 R4, desc[UR4][R2.64] ;  /* 0x0000000402047981 */ /* 0x000ea8000c1e1b00 */
[----:B--2---:R-:W-:Y:S01]  /*03d0*/  STG.E.64 desc[UR4][R6.64], R4 ;  /* 0x0000000406007986 */ /* 0x004fe2000c101b04 */
[----:B------:R-:W-:Y:S05]  /*03e0*/  EXIT ;  /* 0x000000000000794d */ /* 0x000fea0003800000 */
.L_x_1:
        /* <DEDUP_REMOVED lines=9> */
.L_x_46:


//--------------------- .text._Z14jac_calc_b_gpuPdS_mmm --------------------------
	.section	.text._Z14jac_calc_b_gpuPdS_mmm,"ax",@progbits
	.align	128
        .global         _Z14jac_calc_b_gpuPdS_mmm
        .type           _Z14jac_calc_b_gpuPdS_mmm,@function
        .size           _Z14jac_calc_b_gpuPdS_mmm,(.L_x_43 - _Z14jac_calc_b_gpuPdS_mmm)
        .other          _Z14jac_calc_b_gpuPdS_mmm,@"STO_CUDA_ENTRY STV_DEFAULT"
_Z14jac_calc_b_gpuPdS_mmm:
.text._Z14jac_calc_b_gpuPdS_mmm:
[----:B------:R-:W-:Y:S01]  /*0000*/  LDC R1, c[0x0][0x37c] ;  /* 0x0000df00ff017b82 */ /* 0x000fe20000000800 */
[----:B------:R-:W0:Y:S01]  /*0010*/  S2R R13, SR_TID.Y ;  /* 0x00000000000d7919 */ /* 0x000e220000002200 */
[----:B------:R-:W1:Y:S06]  /*0020*/  LDCU UR5, c[0x0][0x360] ;  /* 0x00006c00ff0577ac */ /* 0x000e6c0008000800 */
[----:B------:R-:W0:Y:S01]  /*0030*/  S2UR UR4, SR_CTAID.Y ;  /* 0x00000000000479c3 */ /* 0x000e220000002600 */
[----:B------:R-:W2:Y:S01]  /*0040*/  S2R R0, SR_TID.Z ;  /* 0x0000000000007919 */ /* 0x000ea20000002300 */
[----:B------:R-:W3:Y:S06]  /*0050*/  LDCU.128 UR8, c[0x0][0x390] ;  /* 0x00007200ff0877ac */ /* 0x000eec0008000c00 */
[----:B------:R-:W0:Y:S08]  /*0060*/  LDC R12, c[0x0][0x364] ;  /* 0x0000d900ff0c7b82 */ /* 0x000e300000000800 */
[----:B------:R-:W2:Y:S01]  /*0070*/  S2UR UR7, SR_CTAID.Z ;  /* 0x00000000000779c3 */ /* 0x000ea20000002700 */
[----:B---3--:R-:W-:-:S07]  /*0080*/  UIADD3 UR12, UP0, UPT, UR10, -0x1, URZ ;  /* 0xffffffff0a0c7890 */ /* 0x008fce000ff1e0ff */
[----:B------:R-:W2:Y:S01]  /*0090*/  LDC R9, c[0x0][0x368] ;  /* 0x0000da00ff097b82 */ /* 0x000ea20000000800 */
[----:B------:R-:W-:Y:S02]  /*00a0*/  UIADD3.X UR13, UPT, UPT, UR11, -0x1, URZ, UP0, !UPT ;  /* 0xffffffff0b0d7890 */ /* 0x000fe400087fe4ff */
[----:B------:R-:W-:Y:S01]  /*00b0*/  UIADD3 UR6, UP0, UPT, UR8, -0x1, URZ ;  /* 0xffffffff08067890 */ /* 0x000fe2000ff1e0ff */
[----:B0-----:R-:W-:-:S04]  /*00c0*/  IMAD R12, R12, UR4, R13 ;  /* 0x000000040c0c7c24 */ /* 0x001fc8000f8e020d */
[----:B------:R-:W1:Y:S01]  /*00d0*/  S2UR UR4, SR_CTAID.X ;  /* 0x00000000000479c3 */ /* 0x000e620000002500 */
[----:B------:R-:W-:-:S05]  /*00e0*/  VIADD R6, R12, 0x1 ;  /* 0x000000010c067836 */ /* 0x000fca0000000000 */
[----:B------:R-:W-:Y:S01]  /*00f0*/  ISETP.LT.U32.AND P0, PT, R6, UR12, PT ;  /* 0x0000000c06007c0c */ /* 0x000fe2000bf01070 */
[----:B--2---:R-:W-:Y:S01]  /*0100*/  IMAD R9, R9, UR7, R0 ;  /* 0x0000000709097c24 */ /* 0x004fe2000f8e0200 */
[----:B------:R-:W-:Y:S01]  /*0110*/  UIADD3.X UR7, UPT, UPT, UR9, -0x1, URZ, UP0, !UPT ;  /* 0xffffffff09077890 */ /* 0x000fe200087fe4ff */
[----:B------:R-:W-:Y:S02]  /*0120*/  IMAD.U32 R0, RZ, RZ, UR13 ;  /* 0x0000000dff007e24 */ /* 0x000fe4000f8e00ff */
[----:B------:R-:W-:-:S03]  /*0130*/  VIADD R19, R9, 0x1 ;  /* 0x0000000109137836 */ /* 0x000fc60000000000 */
[----:B------:R-:W-:Y:S02]  /*0140*/  ISETP.GT.U32.AND.EX P0, PT, R0, RZ, PT, P0 ;  /* 0x000000ff0000720c */ /* 0x000fe40003f04100 */
[----:B------:R-:W-:Y:S01]  /*0150*/  MOV R0, UR7 ;  /* 0x0000000700007c02 */ /* 0x000fe20008000f00 */
[----:B-1----:R-:W-:Y:S01]  /*0160*/  UIMAD UR4, UR4, UR5, URZ ;  /* 0x00000005040472a4 */ /* 0x002fe2000f8e02ff */
[----:B------:R-:W-:-:S04]  /*0170*/  ISETP.GE.U32.AND P1, PT, R19, UR6, PT ;  /* 0x0000000613007c0c */ /* 0x000fc8000bf26070 */
[----:B------:R-:W-:-:S13]  /*0180*/  ISETP.LE.U32.OR.EX P0, PT, R0, RZ, !P0, P1 ;  /* 0x000000ff0000720c */ /* 0x000fda0004703510 */
[----:B------:R-:W-:Y:S05]  /*0190*/  @P0 EXIT ;  /* 0x000000000000094d */ /* 0x000fea0003800000 */
[----:B------:R-:W0:Y:S01]  /*01a0*/  S2R R8, SR_TID.X ;  /* 0x0000000000087919 */ /* 0x000e220000002100 */
[----:B------:R-:W1:Y:S02]  /*01b0*/  LDCU.64 UR8, c[0x0][0x3a0] ;  /* 0x00007400ff0877ac */ /* 0x000e640008000a00 */
[----:B-1----:R-:W-:-:S04]  /*01c0*/  UIADD3 UR5, UP0, UPT, UR8, -0x1, URZ ;  /* 0xffffffff08057890 */ /* 0x002fc8000ff1e0ff */
[----:B------:R-:W-:-:S06]  /*01d0*/  UIADD3.X UR6, UPT, UPT, UR9, -0x1, URZ, UP0, !UPT ;  /* 0xffffffff09067890 */ /* 0x000fcc00087fe4ff */
[----:B------:R-:W-:Y:S02]  /*01e0*/  IMAD.U32 R3, RZ, RZ, UR6 ;  /* 0x00000006ff037e24 */ /* 0x000fe4000f8e00ff */
[----:B0-----:R-:W-:-:S04]  /*01f0*/  VIADD R8, R8, UR4 ;  /* 0x0000000408087c36 */ /* 0x001fc80008000000 */
[----:B------:R-:W-:-:S05]  /*0200*/  VIADD R4, R8, 0x1 ;  /* 0x0000000108047836 */ /* 0x000fca0000000000 */
[----:B------:R-:W-:Y:S02]  /*0210*/  ISETP.LT.U32.AND P0, PT, R4, UR5, PT ;  /* 0x0000000504007c0c */ /* 0x000fe4000bf01070 */
[----:B------:R-:W-:-:S04]  /*0220*/  SHF.R.S32.HI R5, RZ, 0x1f, R4 ;  /* 0x0000001fff057819 */ /* 0x000fc80000011404 */
[----:B------:R-:W-:-:S13]  /*0230*/  ISETP.GT.U32.AND.EX P0, PT, R3, R5, PT, P0 ;  /* 0x000000050300720c */ /* 0x000fda0003f04100 */
[----:B------:R-:W-:Y:S05]  /*0240*/  @!P0 EXIT ;  /* 0x000000000000894d */ /* 0x000fea0003800000 */
[----:B------:R-:W-:Y:S01]  /*0250*/  IMAD.MOV.U32 R7, RZ, RZ, RZ ;  /* 0x000000ffff077224 */ /* 0x000fe200078e00ff */
[----:B------:R-:W0:Y:S01]  /*0260*/  LDCU.64 UR6, c[0x0][0x380] ;  /* 0x00007000ff0677ac */ /* 0x000e220008000a00 */
[----:B------:R-:W-:Y:S02]  /*0270*/  VIADD R21, R19, 0x1 ;  /* 0x0000000113157836 */ /* 0x000fe40000000000 */
[----:B------:R-:W-:Y:S02]  /*0280*/  HFMA2 R11, -RZ, RZ, 0, 0 ;  /* 0x00000000ff0b7431 */ /* 0x000fe400000001ff */
[--C-:B------:R-:W-:Y:S01]  /*0290*/  IMAD.WIDE.U32 R16, R9, UR10, R6.reuse ;  /* 0x0000000a09107c25 */ /* 0x100fe2000f8e0006 */
[----:B------:R-:W-:Y:S01]  /*02a0*/  IADD3 R10, PT, PT, R6, 0x1, RZ ;  /* 0x00000001060a7810 */ /* 0x000fe20007ffe0ff */
[----:B------:R-:W1:Y:S02]  /*02b0*/  LDCU.64 UR4, c[0x0][0x358] ;  /* 0x00006b00ff0477ac */ /* 0x000e640008000a00 */
[----:B------:R-:W-:-:S04]  /*02c0*/  IMAD.WIDE.U32 R14, R21, UR10, R6 ;  /* 0x0000000a150e7c25 */ /* 0x000fc8000f8e0006 */
[----:B------:R-:W-:Y:S02]  /*02d0*/  IMAD.MOV.U32 R13, RZ, RZ, RZ ;  /* 0x000000ffff0d7224 */ /* 0x000fe400078e00ff */
[----:B------:R-:W-:Y:S02]  /*02e0*/  IMAD R9, R9, UR11, R17 ;  /* 0x0000000b09097c24 */ /* 0x000fe4000f8e0211 */
[----:B------:R-:W-:Y:S02]  /*02f0*/  IMAD R21, R21, UR11, R15 ;  /* 0x0000000b15157c24 */ /* 0x000fe4000f8e020f */
[C---:B------:R-:W-:Y:S02]  /*0300*/  IMAD R3, R19.reuse, UR11, RZ ;  /* 0x0000000b13037c24 */ /* 0x040fe4000f8e02ff */
[----:B------:R-:W-:-:S04]  /*0310*/  IMAD.WIDE.U32 R12, R19, UR10, R12 ;  /* 0x0000000a130c7c25 */ /* 0x000fc8000f8e000c */
[----:B------:R-:W-:Y:S02]  /*0320*/  IMAD R9, R9, UR8, RZ ;  /* 0x0000000809097c24 */ /* 0x000fe4000f8e02ff */
[----:B------:R-:W-:Y:S02]  /*0330*/  IMAD R21, R21, UR8, RZ ;  /* 0x0000000815157c24 */ /* 0x000fe4000f8e02ff */
[----:B------:R-:W-:Y:S02]  /*0340*/  IMAD.IADD R0, R13, 0x1, R3 ;  /* 0x000000010d007824 */ /* 0x000fe400078e0203 */
[C---:B------:R-:W-:Y:S02]  /*0350*/  IMAD R9, R16.reuse, UR9, R9 ;  /* 0x0000000910097c24 */ /* 0x040fe4000f8e0209 */
[----:B------:R-:W-:-:S04]  /*0360*/  IMAD.WIDE.U32 R22, R16, UR8, R4 ;  /* 0x0000000810167c25 */ /* 0x000fc8000f8e0004 */
[----:B------:R-:W-:Y:S01]  /*0370*/  IMAD R13, R14, UR9, R21 ;  /* 0x000000090e0d7c24 */ /* 0x000fe2000f8e0215 */
[----:B0-----:R-:W-:Y:S01]  /*0380*/  LEA R16, P1, R22, UR6, 0x3 ;  /* 0x0000000616107c11 */ /* 0x001fe2000f8218ff */
[----:B------:R-:W-:-:S04]  /*0390*/  IMAD.WIDE.U32 R10, R19, UR10, R10 ;  /* 0x0000000a130a7c25 */ /* 0x000fc8000f8e000a */
[----:B------:R-:W-:Y:S02]  /*03a0*/  IMAD R15, R0, UR8, RZ ;  /* 0x00000008000f7c24 */ /* 0x000fe4000f8e02ff */
[----:B------:R-:W-:-:S04]  /*03b0*/  IMAD.WIDE.U32 R20, R14, UR8, R4 ;  /* 0x000000080e147c25 */ /* 0x000fc8000f8e0004 */
[----:B------:R-:W-:Y:S01]  /*03c0*/  IMAD.IADD R9, R23, 0x1, R9 ;  /* 0x0000000117097824 */ /* 0x000fe200078e0209 */
[----:B------:R-:W-:Y:S01]  /*03d0*/  LEA R14, P0, R20, UR6, 0x3 ;  /* 0x00000006140e7c11 */ /* 0x000fe2000f8018ff */
[----:B------:R-:W-:-:S03]  /*03e0*/  IMAD.WIDE.U32 R6, R19, UR10, R6 ;  /* 0x0000000a13067c25 */ /* 0x000fc6000f8e0006 */
[----:B------:R-:W-:Y:S01]  /*03f0*/  LEA.HI.X R17, R22, UR7, R9, 0x3, P1 ;  /* 0x0000000716117c11 */ /* 0x000fe200088f1c09 */
[C---:B------:R-:W-:Y:S02]  /*0400*/  IMAD R15, R12.reuse, UR9, R15 ;  /* 0x000000090c0f7c24 */ /* 0x040fe4000f8e020f */
[----:B------:R-:W-:-:S04]  /*0410*/  IMAD.WIDE.U32 R18, R12, UR8, R4 ;  /* 0x000000080c127c25 */ /* 0x000fc8000f8e0004 */
[----:B------:R-:W-:Y:S01]  /*0420*/  IMAD.IADD R0, R3, 0x1, R11 ;  /* 0x0000000103007824 */ /* 0x000fe200078e020b */
[----:B------:R-:W-:Y:S01]  /*0430*/  IADD3 R11, PT, PT, R21, R13, RZ ;  /* 0x0000000d150b7210 */ /* 0x000fe20007ffe0ff */
[----:B------:R-:W-:Y:S01]  /*0440*/  IMAD.IADD R9, R19, 0x1, R15 ;  /* 0x0000000113097824 */ /* 0x000fe200078e020f */
[----:B------:R-:W-:Y:S01]  /*0450*/  LEA R12, P1, R18, UR6, 0x3 ;  /* 0x00000006120c7c11 */ /* 0x000fe2000f8218ff */
[----:B------:R-:W-:Y:S01]  /*0460*/  IMAD.IADD R3, R3, 0x1, R7 ;  /* 0x0000000103037824 */ /* 0x000fe200078e0207 */
[----:B------:R-:W-:Y:S01]  /*0470*/  LEA.HI.X R15, R20, UR7, R11, 0x3, P0 ;  /* 0x00000007140f7c11 */ /* 0x000fe200080f1c0b */
[----:B------:R-:W-:Y:S01]  /*0480*/  IMAD R11, R0, UR8, RZ ;  /* 0x00000008000b7c24 */ /* 0x000fe2000f8e02ff */
[----:B------:R-:W-:Y:S01]  /*0490*/  LEA.HI.X R13, R18, UR7, R9, 0x3, P1 ;  /* 0x00000007120d7c11 */ /* 0x000fe200088f1c09 */
[----:B------:R-:W-:Y:S01]  /*04a0*/  IMAD.WIDE.U32 R20, R10, UR8, R4 ;  /* 0x000000080a147c25 */ /* 0x000fe2000f8e0004 */
[----:B------:R-:W-:-:S03]  /*04b0*/  SHF.R.S32.HI R9, RZ, 0x1f, R8 ;  /* 0x0000001fff097819 */ /* 0x000fc60000011408 */
[----:B------:R-:W-:Y:S01]  /*04c0*/  IMAD R7, R10, UR9, R11 ;  /* 0x000000090a077c24 */ /* 0x000fe2000f8e020b */
[----:B-1----:R-:W2:Y:S01]  /*04d0*/  LDG.E.64 R12, desc[UR4][R12.64] ;  /* 0x000000040c0c7981 */ /* 0x002ea2000c1e1b00 */
[----:B------:R-:W-:-:S03]  /*04e0*/  IMAD R19, R3, UR8, RZ ;  /* 0x0000000803137c24 */ /* 0x000fc6000f8e02ff */
[----:B------:R0:W3:Y:S04]  /*04f0*/  LDG.E.64 R2, desc[UR4][R16.64] ;  /* 0x0000000410027981 */ /* 0x0000e8000c1e1b00 */
[----:B------:R-:W3:Y:S01]  /*0500*/  LDG.E.64 R10, desc[UR4][R14.64] ;  /* 0x000000040e0a7981 */ /* 0x000ee2000c1e1b00 */
[----:B------:R-:W-:Y:S01]  /*0510*/  IMAD.IADD R7, R21, 0x1, R7 ;  /* 0x0000000115077824 */ /* 0x000fe200078e0207 */
[----:B------:R-:W-:Y:S01]  /*0520*/  LEA R18, P0, R20, UR6, 0x3 ;  /* 0x0000000614127c11 */ /* 0x000fe2000f8018ff */
[----:B------:R-:W-:-:S04]  /*0530*/  IMAD.WIDE.U32 R22, R6, UR8, R8 ;  /* 0x0000000806167c25 */ /* 0x000fc8000f8e0008 */
[----:B------:R-:W-:Y:S01]  /*0540*/  IMAD R21, R6, UR9, R19 ;  /* 0x0000000906157c24 */ /* 0x000fe2000f8e0213 */
[----:B------:R-:W-:Y:S01]  /*0550*/  LEA.HI.X R19, R20, UR7, R7, 0x3, P0 ;  /* 0x0000000714137c11 */ /* 0x000fe200080f1c07 */
[----:B------:R-:W-:Y:S01]  /*0560*/  IMAD.WIDE.U32 R6, R6, UR8, R4 ;  /* 0x0000000806067c25 */ /* 0x000fe2000f8e0004 */
[----:B------:R-:W-:Y:S02]  /*0570*/  LEA R8, P0, R22, UR6, 0x3 ;  /* 0x0000000616087c11 */ /* 0x000fe4000f8018ff */
[----:B------:R-:W-:Y:S01]  /*0580*/  IADD3 R9, PT, PT, R23, R21, RZ ;  /* 0x0000001517097210 */ /* 0x000fe20007ffe0ff */
[----:B------:R1:W4:Y:S01]  /*0590*/  LDG.E.64 R14, desc[UR4][R18.64] ;  /* 0x00000004120e7981 */ /* 0x000322000c1e1b00 */
[----:B------:R-:W-:Y:S02]  /*05a0*/  IMAD.IADD R5, R21, 0x1, R7 ;  /* 0x0000000115057824 */ /* 0x000fe400078e0207 */
[----:B------:R-:W-:Y:S01]  /*05b0*/  IMAD.SHL.U32 R4, R6, 0x8, RZ ;  /* 0x0000000806047824 */ /* 0x000fe200078e00ff */
[----:B------:R-:W-:-:S02]  /*05c0*/  LEA.HI.X R9, R22, UR7, R9, 0x3, P0 ;  /* 0x0000000716097c11 */ /* 0x000fc400080f1c09 */
[----:B------:R-:W-:Y:S02]  /*05d0*/  SHF.L.U64.HI R0, R6, 0x3, R5 ;  /* 0x0000000306007819 */ /* 0x000fe40000010205 */
[----:B------:R-:W-:Y:S02]  /*05e0*/  IADD3 R6, P0, PT, R4, UR6, RZ ;  /* 0x0000000604067c10 */ /* 0x000fe4000ff1e0ff */
[----:B------:R-:W5:Y:S02]  /*05f0*/  LDG.E.64 R8, desc[UR4][R8.64] ;  /* 0x0000000408087981 */ /* 0x000f64000c1e1b00 */
[----:B------:R-:W-:-:S06]  /*0600*/  IADD3.X R7, PT, PT, R0, UR7, RZ, P0, !PT ;  /* 0x0000000700077c10 */ /* 0x000fcc00087fe4ff */
[----:B------:R-:W5:Y:S01]  /*0610*/  LDG.E.64 R6, desc[UR4][R6.64+0x8] ;  /* 0x0000080406067981 */ /* 0x000f62000c1e1b00 */
[----:B------:R-:W1:Y:S01]  /*0620*/  MUFU.RCP64H R21, 6 ;  /* 0x4018000000157908 */ /* 0x000e620000001800 */
[----:B0-----:R-:W-:Y:S01]  /*0630*/  IMAD.MOV.U32 R16, RZ, RZ, 0x0 ;  /* 0x00000000ff107424 */ /* 0x001fe200078e00ff */
[----:B------:R-:W-:Y:S01]  /*0640*/  MOV R17, 0x40180000 ;  /* 0x4018000000117802 */ /* 0x000fe20000000f00 */
[----:B------:R-:W-:-:S06]  /*0650*/  IMAD.MOV.U32 R20, RZ, RZ, 0x1 ;  /* 0x00000001ff147424 */ /* 0x000fcc00078e00ff */
[----:B-1----:R-:W-:-:S08]  /*0660*/  DFMA R18, R20, -R16, 1 ;  /* 0x3ff000001412742b */ /* 0x002fd00000000810 */
[----:B------:R-:W-:-:S08]  /*0670*/  DFMA R18, R18, R18, R18 ;  /* 0x000000121212722b */ /* 0x000fd00000000012 */
[----:B------:R-:W-:-:S08]  /*0680*/  DFMA R18, R20, R18, R20 ;  /* 0x000000121412722b */ /* 0x000fd00000000014 */
[----:B------:R-:W-:-:S08]  /*0690*/  DFMA R16, R18, -R16, 1 ;  /* 0x3ff000001210742b */ /* 0x000fd00000000810 */
[----:B------:R-:W-:Y:S01]  /*06a0*/  DFMA R16, R18, R16, R18 ;  /* 0x000000101210722b */ /* 0x000fe20000000012 */
[----:B------:R-:W-:Y:S01]  /*06b0*/  BSSY.RECONVERGENT B0, `(.L_x_2) ;  /* 0x000000f000007945 */ /* 0x000fe20003800200 */
[----:B---3--:R-:W-:-:S08]  /*06c0*/  DADD R2, R2, R10 ;  /* 0x0000000002027229 */ /* 0x008fd0000000000a */
[----:B--2---:R-:W-:-:S08]  /*06d0*/  DADD R2, R2, R12 ;  /* 0x0000000002027229 */ /* 0x004fd0000000000c */
[----:B----4-:R-:W-:-:S08]  /*06e0*/  DADD R2, R2, R14 ;  /* 0x0000000002027229 */ /* 0x010fd0000000000e */
[----:B-----5:R-:W-:-:S08]  /*06f0*/  DADD R2, R2, R8 ;  /* 0x0000000002027229 */ /* 0x020fd00000000008 */
[----:B------:R-:W-:-:S08]  /*0700*/  DADD R6, R2, R6 ;  /* 0x0000000002067229 */ /* 0x000fd00000000006 */
[----:B------:R-:W-:-:S08]  /*0710*/  DMUL R2, R6, R16 ;  /* 0x0000001006027228 */ /* 0x000fd00000000000 */
[----:B------:R-:W-:-:S08]  /*0720*/  DFMA R8, R2, -6, R6 ;  /* 0xc01800000208782b */ /* 0x000fd00000000006 */
[----:B------:R-:W-:Y:S01]  /*0730*/  DFMA R2, R16, R8, R2 ;  /* 0x000000081002722b */ /* 0x000fe20000000002 */
[----:B------:R-:W-:-:S09]  /*0740*/  FSETP.GEU.AND P1, PT, |R7|, 6.5827683646048100446e-37, PT ;  /* 0x036000000700780b */ /* 0x000fd20003f2e200 */
[----:B------:R-:W-:-:S05]  /*0750*/  FFMA R5, RZ, 2.375, R3 ;  /* 0x40180000ff057823 */ /* 0x000fca0000000003 */
[----:B------:R-:W-:-:S13]  /*0760*/  FSETP.GT.AND P0, PT, |R5|, 1.469367938527859385e-39, PT ;  /* 0x001000000500780b */ /* 0x000fda0003f04200 */
[----:B------:R-:W-:Y:S05]  /*0770*/  @P0 BRA P1, `(.L_x_3) ;  /* 0x0000000000080947 */ /* 0x000fea0000800000 */
[----:B------:R-:W-:-:S07]  /*0780*/  MOV R8, 0x7a0 ;  /* 0x000007a000087802 */ /* 0x000fce0000000f00 */
[----:B------:R-:W-:Y:S05]  /*0790*/  CALL.REL.NOINC `($__internal_0_$__cuda_sm20_div_rn_f64_full) ;  /* 0x0000000000187944 */ /* 0x000fea0003c00000 */
.L_x_3:
[----:B------:R-:W-:Y:S05]  /*07a0*/  BSYNC.RECONVERGENT B0 ;  /* 0x0000000000007941 */ /* 0x000fea0003800200 */
.L_x_2:
[----:B------:R-:W0:Y:S02]  /*07b0*/  LDCU.64 UR6, c[0x0][0x388] ;  /* 0x00007100ff0677ac */ /* 0x000e240008000a00 */
[----:B0-----:R-:W-:-:S04]  /*07c0*/  IADD3 R4, P0, PT, R4, UR6, RZ ;  /* 0x0000000604047c10 */ /* 0x001fc8000ff1e0ff */
[----:B------:R-:W-:-:S05]  /*07d0*/  IADD3.X R5, PT, PT, R0, UR7, RZ, P0, !PT ;  /* 0x0000000700057c10 */ /* 0x000fca00087fe4ff */
[----:B------:R-:W-:Y:S01]  /*07e0*/  STG.E.64 desc[UR4][R4.64], R2 ;  /* 0x0000000204007986 */ /* 0x000fe2000c101b04 */
[----:B------:R-:W-:Y:S05]  /*07f0*/  EXIT ;  /* 0x000000000000794d */ /* 0x000fea0003800000 */
        .weak           $__internal_0_$__cuda_sm20_div_rn_f64_full
        .type           $__internal_0_$__cuda_sm20_div_rn_f64_full,@function
        .size           $__internal_0_$__cuda_sm20_div_rn_f64_full,(.L_x_43 - $__internal_0_$__cuda_sm20_div_rn_f64_full)
$__internal_0_$__cuda_sm20_div_rn_f64_full:
[----:B------:R-:W-:Y:S01]  /*0800*/  IMAD.MOV.U32 R3, RZ, RZ, 0x3ff80000 ;  /* 0x3ff80000ff037424 */ /* 0x000fe200078e00ff */
[----:B------:R-:W-:Y:S01]  /*0810*/  MOV R10, 0x1 ;  /* 0x00000001000a7802 */ /* 0x000fe20000000f00 */
[----:B------:R-:W-:Y:S01]  /*0820*/  IMAD.MOV.U32 R2, RZ, RZ, 0x0 ;  /* 0x00000000ff027424 */ /* 0x000fe200078e00ff */
[C---:B------:R-:W-:Y:S01]  /*0830*/  FSETP.GEU.AND P1, PT, |R7|.reuse, 1.469367938527859385e-39, PT ;  /* 0x001000000700780b */ /* 0x040fe20003f2e200 */
[----:B------:R-:W0:Y:S01]  /*0840*/  MUFU.RCP64H R11, R3 ;  /* 0x00000003000b7308 */ /* 0x000e220000001800 */
[----:B------:R-:W-:Y:S01]  /*0850*/  LOP3.LUT R5, R7, 0x7ff00000, RZ, 0xc0, !PT ;  /* 0x7ff0000007057812 */ /* 0x000fe200078ec0ff */
[----:B------:R-:W-:Y:S01]  /*0860*/  IMAD.MOV.U32 R9, RZ, RZ, 0x1ca00000 ;  /* 0x1ca00000ff097424 */ /* 0x000fe200078e00ff */
[----:B------:R-:W-:Y:S01]  /*0870*/  BSSY.RECONVERGENT B1, `(.L_x_4) ;  /* 0x0000044000017945 */ /* 0x000fe20003800200 */
[----:B------:R-:W-:Y:S01]  /*0880*/  IMAD.MOV.U32 R19, RZ, RZ, 0x40100000 ;  /* 0x40100000ff137424 */ /* 0x000fe200078e00ff */
[----:B------:R-:W-:Y:S02]  /*0890*/  ISETP.GE.U32.AND P0, PT, R5, 0x40100000, PT ;  /* 0x401000000500780c */ /* 0x000fe40003f06070 */
[----:B------:R-:W-:Y:S01]  /*08a0*/  MOV R18, R5 ;  /* 0x0000000500127202 */ /* 0x000fe20000000f00 */
[----:B------:R-:W-:Y:S01]  /*08b0*/  VIADD R21, R19, 0xffffffff ;  /* 0xffffffff13157836 */ /* 0x000fe20000000000 */
[----:B------:R-:W-:Y:S01]  /*08c0*/  SEL R9, R9, 0x63400000, !P0 ;  /* 0x6340000009097807 */ /* 0x000fe20004000000 */
[----:B0-----:R-:W-:-:S08]  /*08d0*/  DFMA R12, R10, -R2, 1 ;  /* 0x3ff000000a0c742b */ /* 0x001fd00000000802 */
[----:B------:R-:W-:-:S08]  /*08e0*/  DFMA R12, R12, R12, R12 ;  /* 0x0000000c0c0c722b */ /* 0x000fd0000000000c */
[----:B------:R-:W-:Y:S01]  /*08f0*/  DFMA R14, R10, R12, R10 ;  /* 0x0000000c0a0e722b */ /* 0x000fe2000000000a */
[C-C-:B------:R-:W-:Y:S01]  /*0900*/  @!P1 LOP3.LUT R12, R9.reuse, 0x80000000, R7.reuse, 0xf8, !PT ;  /* 0x80000000090c9812 */ /* 0x140fe200078ef807 */
[----:B------:R-:W-:Y:S01]  /*0910*/  IMAD.MOV.U32 R10, RZ, RZ, R6 ;  /* 0x000000ffff0a7224 */ /* 0x000fe200078e0006 */
[----:B------:R-:W-:Y:S02]  /*0920*/  LOP3.LUT R11, R9, 0x800fffff, R7, 0xf8, !PT ;  /* 0x800fffff090b7812 */ /* 0x000fe400078ef807 */
[----:B------:R-:W-:Y:S01]  /*0930*/  @!P1 LOP3.LUT R13, R12, 0x100000, RZ, 0xfc, !PT ;  /* 0x001000000c0d9812 */ /* 0x000fe200078efcff */
[----:B------:R-:W-:Y:S02]  /*0940*/  @!P1 IMAD.MOV.U32 R12, RZ, RZ, RZ ;  /* 0x000000ffff0c9224 */ /* 0x000fe400078e00ff */
[----:B------:R-:W-:-:S04]  /*0950*/  DFMA R16, R14, -R2, 1 ;  /* 0x3ff000000e10742b */ /* 0x000fc80000000802 */
[----:B------:R-:W-:-:S04]  /*0960*/  @!P1 DFMA R10, R10, 2, -R12 ;  /* 0x400000000a0a982b */ /* 0x000fc8000000080c */
[----:B------:R-:W-:-:S06]  /*0970*/  DFMA R12, R14, R16, R14 ;  /* 0x000000100e0c722b */ /* 0x000fcc000000000e */
[----:B------:R-:W-:Y:S02]  /*0980*/  @!P1 LOP3.LUT R18, R11, 0x7ff00000, RZ, 0xc0, !PT ;  /* 0x7ff000000b129812 */ /* 0x000fe400078ec0ff */
[----:B------:R-:W-:-:S03]  /*0990*/  DMUL R16, R12, R10 ;  /* 0x0000000a0c107228 */ /* 0x000fc60000000000 */
[----:B------:R-:W-:-:S05]  /*09a0*/  VIADD R20, R18, 0xffffffff ;  /* 0xffffffff12147836 */ /* 0x000fca0000000000 */
[----:B------:R-:W-:Y:S01]  /*09b0*/  DFMA R14, R16, -R2, R10 ;  /* 0x80000002100e722b */ /* 0x000fe2000000000a */
[----:B------:R-:W-:-:S04]  /*09c0*/  ISETP.GT.U32.AND P0, PT, R20, 0x7feffffe, PT ;  /* 0x7feffffe1400780c */ /* 0x000fc80003f04070 */
[----:B------:R-:W-:-:S03]  /*09d0*/  ISETP.GT.U32.OR P0, PT, R21, 0x7feffffe, P0 ;  /* 0x7feffffe1500780c */ /* 0x000fc60000704470 */
[----:B------:R-:W-:-:S10]  /*09e0*/  DFMA R12, R12, R14, R16 ;  /* 0x0000000e0c0c722b */ /* 0x000fd40000000010 */
[----:B------:R-:W-:Y:S05]  /*09f0*/  @P0 BRA `(.L_x_5) ;  /* 0x0000000000680947 */ /* 0x000fea0003800000 */
[----:B------:R-:W-:-:S04]  /*0a00*/  MOV R6, 0x40100000 ;  /* 0x4010000000067802 */ /* 0x000fc80000000f00 */
[----:B------:R-:W-:-:S04]  /*0a10*/  VIADDMNMX R5, R5, -R6, 0xb9600000, !PT ;  /* 0xb960000005057446 */ /* 0x000fc80007800906 */
[----:B------:R-:W-:-:S05]  /*0a20*/  VIMNMX R6, PT, PT, R5, 0x46a00000, PT ;  /* 0x46a0000005067848 */ /* 0x000fca0003fe0100 */
[----:B------:R-:W-:Y:S02]  /*0a30*/  IMAD.IADD R9, R6, 0x1, -R9 ;  /* 0x0000000106097824 */ /* 0x000fe400078e0a09 */
[----:B------:R-:W-:Y:S02]  /*0a40*/  IMAD.MOV.U32 R6, RZ, RZ, RZ ;  /* 0x000000ffff067224 */ /* 0x000fe400078e00ff */
[----:B------:R-:W-:-:S06]  /*0a50*/  VIADD R7, R9, 0x7fe00000 ;  /* 0x7fe0000009077836 */ /* 0x000fcc0000000000 */
[----:B------:R-:W-:-:S10]  /*0a60*/  DMUL R14, R12, R6 ;  /* 0x000000060c0e7228 */ /* 0x000fd40000000000 */
[----:B------:R-:W-:-:S13]  /*0a70*/  FSETP.GTU.AND P0, PT, |R15|, 1.469367938527859385e-39, PT ;  /* 0x001000000f00780b */ /* 0x000fda0003f0c200 */
[----:B------:R-:W-:Y:S05]  /*0a80*/  @P0 BRA `(.L_x_6) ;  /* 0x0000000000880947 */ /* 0x000fea0003800000 */
[----:B------:R-:W-:Y:S01]  /*0a90*/  DFMA R2, R12, -R2, R10 ;  /* 0x800000020c02722b */ /* 0x000fe2000000000a */
[----:B------:R-:W-:-:S09]  /*0aa0*/  MOV R6, RZ ;  /* 0x000000ff00067202 */ /* 0x000fd20000000f00 */
[C---:B------:R-:W-:Y:S02]  /*0ab0*/  FSETP.NEU.AND P0, PT, R3.reuse, RZ, PT ;  /* 0x000000ff0300720b */ /* 0x040fe40003f0d000 */
[----:B------:R-:W-:-:S04]  /*0ac0*/  LOP3.LUT R2, R3, 0x40180000, RZ, 0x3c, !PT ;  /* 0x4018000003027812 */ /* 0x000fc800078e3cff */
[----:B------:R-:W-:-:S04]  /*0ad0*/  LOP3.LUT R5, R2, 0x80000000, RZ, 0xc0, !PT ;  /* 0x8000000002057812 */ /* 0x000fc800078ec0ff */
[----:B------:R-:W-:-:S03]  /*0ae0*/  LOP3.LUT R7, R5, R7, RZ, 0xfc, !PT ;  /* 0x0000000705077212 */ /* 0x000fc600078efcff */
[----:B------:R-:W-:Y:S05]  /*0af0*/  @!P0 BRA `(.L_x_6) ;  /* 0x00000000006c8947 */ /* 0x000fea0003800000 */
[----:B------:R-:W-:Y:S01]  /*0b00*/  IMAD.MOV R3, RZ, RZ, -R9 ;  /* 0x000000ffff037224 */ /* 0x000fe200078e0a09 */
[----:B------:R-:W-:Y:S01]  /*0b10*/  DMUL.RP R6, R12, R6 ;  /* 0x000000060c067228 */ /* 0x000fe20000008000 */
[----:B------:R-:W-:Y:S01]  /*0b20*/  IMAD.MOV.U32 R2, RZ, RZ, RZ ;  /* 0x000000ffff027224 */ /* 0x000fe200078e00ff */
[----:B------:R-:W-:-:S05]  /*0b30*/  IADD3 R9, PT, PT, -R9, -0x43300000, RZ ;  /* 0xbcd0000009097810 */ /* 0x000fca0007ffe1ff */
[----:B------:R-:W-:-:S03]  /*0b40*/  DFMA R2, R14, -R2, R12 ;  /* 0x800000020e02722b */ /* 0x000fc6000000000c */
[----:B------:R-:W-:-:S07]  /*0b50*/  LOP3.LUT R5, R7, R5, RZ, 0x3c, !PT ;  /* 0x0000000507057212 */ /* 0x000fce00078e3cff */
[----:B------:R-:W-:-:S04]  /*0b60*/  FSETP.NEU.AND P0, PT, |R3|, R9, PT ;  /* 0x000000090300720b */ /* 0x000fc80003f0d200 */
[----:B------:R-:W-:Y:S02]  /*0b70*/  FSEL R14, R6, R14, !P0 ;  /* 0x0000000e060e7208 */ /* 0x000fe40004000000 */
[----:B------:R-:W-:Y:S01]  /*0b80*/  FSEL R15, R5, R15, !P0 ;  /* 0x0000000f050f7208 */ /* 0x000fe20004000000 */
[----:B------:R-:W-:Y:S06]  /*0b90*/  BRA `(.L_x_6) ;  /* 0x0000000000447947 */ /* 0x000fec0003800000 */
.L_x_5:
[----:B------:R-:W-:-:S14]  /*0ba0*/  DSETP.NAN.AND P0, PT, R6, R6, PT ;  /* 0x000000060600722a */ /* 0x000fdc0003f08000 */
[----:B------:R-:W-:Y:S05]  /*0bb0*/  @P0 BRA `(.L_x_7) ;  /* 0x0000000000340947 */ /* 0x000fea0003800000 */
[----:B------:R-:W-:Y:S01]  /*0bc0*/  ISETP.NE.AND P0, PT, R18, R19, PT ;  /* 0x000000131200720c */ /* 0x000fe20003f05270 */
[----:B------:R-:W-:Y:S01]  /*0bd0*/  IMAD.MOV.U32 R14, RZ, RZ, 0x0 ;  /* 0x00000000ff0e7424 */ /* 0x000fe200078e00ff */
[----:B------:R-:W-:-:S11]  /*0be0*/  MOV R15, 0xfff80000 ;  /* 0xfff80000000f7802 */ /* 0x000fd60000000f00 */
[----:B------:R-:W-:Y:S05]  /*0bf0*/  @!P0 BRA `(.L_x_6) ;  /* 0x00000000002c8947 */ /* 0x000fea0003800000 */
[----:B------:R-:W-:Y:S02]  /*0c00*/  ISETP.NE.AND P0, PT, R18, 0x7ff00000, PT ;  /* 0x7ff000001200780c */ /* 0x000fe40003f05270 */
[----:B------:R-:W-:Y:S02]  /*0c10*/  LOP3.LUT R6, R7, 0x40180000, RZ, 0x3c, !PT ;  /* 0x4018000007067812 */ /* 0x000fe400078e3cff */
[----:B------:R-:W-:Y:S02]  /*0c20*/  ISETP.EQ.OR P0, PT, R19, RZ, !P0 ;  /* 0x000000ff1300720c */ /* 0x000fe40004702670 */
[----:B------:R-:W-:-:S11]  /*0c30*/  LOP3.LUT R15, R6, 0x80000000, RZ, 0xc0, !PT ;  /* 0x80000000060f7812 */ /* 0x000fd600078ec0ff */
[----:B------:R-:W-:Y:S01]  /*0c40*/  @P0 LOP3.LUT R2, R15, 0x7ff00000, RZ, 0xfc, !PT ;  /* 0x7ff000000f020812 */ /* 0x000fe200078efcff */
[----:B------:R-:W-:Y:S02]  /*0c50*/  @!P0 IMAD.MOV.U32 R14, RZ, RZ, RZ ;  /* 0x000000ffff0e8224 */ /* 0x000fe400078e00ff */
[----:B------:R-:W-:Y:S01]  /*0c60*/  @P0 IMAD.MOV.U32 R14, RZ, RZ, RZ ;  /* 0x000000ffff0e0224 */ /* 0x000fe200078e00ff */
[----:B------:R-:W-:Y:S01]  /*0c70*/  @P0 MOV R15, R2 ;  /* 0x00000002000f0202 */ /* 0x000fe20000000f00 */
[----:B------:R-:W-:Y:S06]  /*0c80*/  BRA `(.L_x_6) ;  /* 0x0000000000087947 */ /* 0x000fec0003800000 */
.L_x_7:
[----:B------:R-:W-:Y:S01]  /*0c90*/  LOP3.LUT R15, R7, 0x80000, RZ, 0xfc, !PT ;  /* 0x00080000070f7812 */ /* 0x000fe200078efcff */
[----:B------:R-:W-:-:S07]  /*0ca0*/  IMAD.MOV.U32 R14, RZ, RZ, R6 ;  /* 0x000000ffff0e7224 */ /* 0x000fce00078e0006 */
.L_x_6:
[----:B------:R-:W-:Y:S05]  /*0cb0*/  BSYNC.RECONVERGENT B1 ;  /* 0x0000000000017941 */ /* 0x000fea0003800200 */
.L_x_4:
[----:B------:R-:W-:Y:S01]  /*0cc0*/  IMAD.MOV.U32 R9, RZ, RZ, 0x0 ;  /* 0x00000000ff097424 */ /* 0x000fe200078e00ff */
[----:B------:R-:W-:Y:S01]  /*0cd0*/  MOV R3, R15 ;  /* 0x0000000f00037202 */ /* 0x000fe20000000f00 */
[----:B------:R-:W-:Y:S02]  /*0ce0*/  IMAD.MOV.U32 R2, RZ, RZ, R14 ;  /* 0x000000ffff027224 */ /* 0x000fe400078e000e */
[----:B------:R-:W-:Y:S05]  /*0cf0*/  RET.REL.NODEC R8 `(_Z14jac_calc_b_gpuPdS_mmm) ;  /* 0xfffffff008c07950 */ /* 0x000fea0003c3ffff */
.L_x_8:
        /* <DEDUP_REMOVED lines=16> */
.L_x_43:


//--------------------- .text._Z10calc_a_gpuPdS_mmmmmm --------------------------
	.section	.text._Z10calc_a_gpuPdS_mmmmmm,"ax",@progbits
	.align	128
        .global         _Z10calc_a_gpuPdS_mmmmmm
        .type           _Z10calc_a_gpuPdS_mmmmmm,@function
        .size           _Z10calc_a_gpuPdS_mmmmmm,(.L_x_48 - _Z10calc_a_gpuPdS_mmmmmm)
        .other          _Z10calc_a_gpuPdS_mmmmmm,@"STO_CUDA_ENTRY STV_DEFAULT"
_Z10calc_a_gpuPdS_mmmmmm:
.text._Z10calc_a_gpuPdS_mmmmmm:
[----:B------:R-:W-:Y:S01]  /*0000*/  LDC R1, c[0x0][0x37c] ;  /* 0x0000df00ff017b82 */ /* 0x000fe20000000800 */
[----:B------:R-:W0:Y:S07]  /*0010*/  S2R R5, SR_TID.Y ;  /* 0x0000000000057919 */ /* 0x000e2e0000002200 */
[----:B------:R-:W1:Y:S01]  /*0020*/  LDC R6, c[0x0][0x360] ;  /* 0x0000d800ff067b82 */ /* 0x000e620000000800 */
[----:B------:R-:W2:Y:S01]  /*0030*/  LDCU.128 UR4, c[0x0][0x390] ;  /* 0x00007200ff0477ac */ /* 0x000ea20008000c00 */
[----:B------:R-:W3:Y:S01]  /*0040*/  S2R R7, SR_TID.Z ;  /* 0x0000000000077919 */ /* 0x000ee20000002300 */
[----:B------:R-:W4:Y:S01]  /*0050*/  LDCU.64 UR14, c[0x0][0x3a0] ;  /* 0x00007400ff0e77ac */ /* 0x000f220008000a00 */
[----:B------:R-:W1:Y:S04]  /*0060*/  S2R R3, SR_TID.X ;  /* 0x0000000000037919 */ /* 0x000e680000002100 */
[----:B------:R-:W0:Y:S08]  /*0070*/  S2UR UR9, SR_CTAID.Y ;  /* 0x00000000000979c3 */ /* 0x000e300000002600 */
[----:B------:R-:W0:Y:S01]  /*0080*/  LDC R12, c[0x0][0x364] ;  /* 0x0000d900ff0c7b82 */ /* 0x000e220000000800 */
[----:B--2---:R-:W-:-:S04]  /*0090*/  UIADD3 UR11, UP0, UPT, UR6, -0x1, URZ ;  /* 0xffffffff060b7890 */ /* 0x004fc8000ff1e0ff */
[----:B------:R-:W-:-:S03]  /*00a0*/  UIADD3.X UR12, UPT, UPT, UR7, -0x1, URZ, UP0, !UPT ;  /* 0xffffffff070c7890 */ /* 0x000fc600087fe4ff */
[----:B------:R-:W3:Y:S01]  /*00b0*/  S2UR UR10, SR_CTAID.Z ;  /* 0x00000000000a79c3 */ /* 0x000ee20000002700 */
[----:B------:R-:W-:Y:S02]  /*00c0*/  UIADD3 UR4, UP0, UPT, UR4, -0x1, URZ ;  /* 0xffffffff04047890 */ /* 0x000fe4000ff1e0ff */
[----:B------:R-:W-:Y:S02]  /*00d0*/  IMAD.U32 R2, RZ, RZ, UR12 ;  /* 0x0000000cff027e24 */ /* 0x000fe4000f8e00ff */
[----:B------:R-:W-:-:S03]  /*00e0*/  UIADD3.X UR5, UPT, UPT, UR5, -0x1, URZ, UP0, !UPT ;  /* 0xffffffff05057890 */ /* 0x000fc600087fe4ff */
[----:B------:R-:W3:Y:S08]  /*00f0*/  LDC R0, c[0x0][0x368] ;  /* 0x0000da00ff007b82 */ /* 0x000ef00000000800 */
[----:B------:R-:W1:Y:S01]  /*0100*/  S2UR UR8, SR_CTAID.X ;  /* 0x00000000000879c3 */ /* 0x000e620000002500 */
[----:B0-----:R-:W-:Y:S01]  /*0110*/  IMAD R12, R12, UR9, R5 ;  /* 0x000000090c0c7c24 */ /* 0x001fe2000f8e0205 */
[----:B----4-:R-:W-:-:S04]  /*0120*/  UIADD3 UR9, UP1, UPT, UR14, -0x1, URZ ;  /* 0xffffffff0e097890 */ /* 0x010fc8000ff3e0ff */
[----:B------:R-:W-:-:S04]  /*0130*/  IADD3 R12, PT, PT, R12, 0x1, RZ ;  /* 0x000000010c0c7810 */ /* 0x000fc80007ffe0ff */
[----:B------:R-:W-:-:S04]  /*0140*/  ISETP.LT.U32.AND P1, PT, R12, UR11, PT ;  /* 0x0000000b0c007c0c */ /* 0x000fc8000bf21070 */
[----:B------:R-:W-:Y:S01]  /*0150*/  ISETP.GT.U32.AND.EX P1, PT, R2, RZ, PT, P1 ;  /* 0x000000ff0200720c */ /* 0x000fe20003f24110 */
[----:B---3--:R-:W-:Y:S01]  /*0160*/  IMAD R0, R0, UR10, R7 ;  /* 0x0000000a00007c24 */ /* 0x008fe2000f8e0207 */
[----:B------:R-:W-:-:S04]  /*0170*/  MOV R2, UR5 ;  /* 0x0000000500027c02 */ /* 0x000fc80008000f00 */
[----:B------:R-:W-:Y:S01]  /*0180*/  IADD3 R0, PT, PT, R0, 0x1, RZ ;  /* 0x0000000100007810 */ /* 0x000fe20007ffe0ff */
[----:B-1----:R-:W-:Y:S01]  /*0190*/  IMAD R6, R6, UR8, R3 ;  /* 0x0000000806067c24 */ /* 0x002fe2000f8e0203 */
[----:B------:R-:W-:Y:S02]  /*01a0*/  UIADD3.X UR8, UPT, UPT, UR15, -0x1, URZ, UP1, !UPT ;  /* 0xffffffff0f087890 */ /* 0x000fe40008ffe4ff */
[----:B------:R-:W-:Y:S01]  /*01b0*/  ISETP.GE.U32.AND P2, PT, R0, UR4, PT ;  /* 0x0000000400007c0c */ /* 0x000fe2000bf46070 */
[----:B------:R-:W-:-:S03]  /*01c0*/  VIADD R6, R6, 0x1 ;  /* 0x0000000106067836 */ /* 0x000fc60000000000 */
[----:B------:R-:W-:Y:S01]  /*01d0*/  ISETP.LE.U32.OR.EX P1, PT, R2, RZ, !P1, P2 ;  /* 0x000000ff0200720c */ /* 0x000fe20004f23520 */
[----:B------:R-:W-:Y:S01]  /*01e0*/  IMAD.U32 R3, RZ, RZ, UR8 ;  /* 0x00000008ff037e24 */ /* 0x000fe2000f8e00ff */
[----:B------:R-:W-:-:S04]  /*01f0*/  ISETP.GE.U32.AND P0, PT, R6, UR9, PT ;  /* 0x0000000906007c0c */ /* 0x000fc8000bf06070 */
[----:B------:R-:W-:-:S13]  /*0200*/  ISETP.LE.U32.OR.EX P0, PT, R3, RZ, P1, P0 ;  /* 0x000000ff0300720c */ /* 0x000fda0000f03500 */
[----:B------:R-:W-:Y:S05]  /*0210*/  @P0 EXIT ;  /* 0x000000000000094d */ /* 0x000fea0003800000 */
[----:B------:R-:W0:Y:S01]  /*0220*/  LDCU.128 UR8, c[0x0][0x3b0] ;  /* 0x00007600ff0877ac */ /* 0x000e220008000c00 */
[----:B------:R-:W-:Y:S01]  /*0230*/  HFMA2 R17, -RZ, RZ, 0, 0 ;  /* 0x00000000ff117431 */ /* 0x000fe200000001ff */
[----:B------:R-:W-:Y:S02]  /*0240*/  SHF.R.U64 R7, R0, 0x1, RZ ;  /* 0x0000000100077819 */ /* 0x000fe400000012ff */
[----:B------:R-:W-:Y:S01]  /*0250*/  SHF.R.U64 R16, R12, 0x1, RZ ;  /* 0x000000010c107819 */ /* 0x000fe200000012ff */
[----:B------:R-:W1:Y:S01]  /*0260*/  LDCU.128 UR16, c[0x0][0x380] ;  /* 0x00007000ff1077ac */ /* 0x000e620008000c00 */
[----:B------:R-:W-:Y:S02]  /*0270*/  SHF.R.U64 R10, R6, 0x1, RZ ;  /* 0x00000001060a7819 */ /* 0x000fe400000012ff */
[----:B------:R-:W-:Y:S01]  /*0280*/  IADD3 R8, P1, PT, R12, -R16, RZ ;  /* 0x800000100c087210 */ /* 0x000fe20007f3e0ff */
[----:B------:R-:W2:Y:S01]  /*0290*/  LDCU.64 UR4, c[0x0][0x358] ;  /* 0x00006b00ff0477ac */ /* 0x000ea20008000a00 */
[----:B------:R-:W-:-:S02]  /*02a0*/  IADD3 R18, P0, PT, R6, -R10, RZ ;  /* 0x8000000a06127210 */ /* 0x000fc40007f1e0ff */
[----:B------:R-:W-:Y:S01]  /*02b0*/  MOV R11, RZ ;  /* 0x000000ff000b7202 */ /* 0x000fe20000000f00 */
[----:B------:R-:W-:Y:S01]  /*02c0*/  IMAD.X R9, RZ, RZ, -0x1, P1 ;  /* 0xffffffffff097424 */ /* 0x000fe200008e06ff */
[----:B------:R-:W-:Y:S02]  /*02d0*/  IADD3.X R19, PT, PT, RZ, -0x1, RZ, P0, !PT ;  /* 0xffffffffff137810 */ /* 0x000fe400007fe4ff */
[----:B------:R-:W-:Y:S01]  /*02e0*/  IADD3 R5, P2, PT, R0, -R7, RZ ;  /* 0x8000000700057210 */ /* 0x000fe20007f5e0ff */
[C---:B0-----:R-:W-:Y:S02]  /*02f0*/  IMAD R23, R7.reuse, UR9, RZ ;  /* 0x0000000907177c24 */ /* 0x041fe4000f8e02ff */
[----:B------:R-:W-:Y:S01]  /*0300*/  IMAD.WIDE.U32 R20, R7, UR8, R16 ;  /* 0x0000000807147c25 */ /* 0x000fe2000f8e0010 */
[----:B------:R-:W-:-:S03]  /*0310*/  IADD3.X R4, PT, PT, RZ, -0x1, RZ, P2, !PT ;  /* 0xffffffffff047810 */ /* 0x000fc600017fe4ff */
[----:B------:R-:W-:Y:S02]  /*0320*/  IMAD.IADD R2, R21, 0x1, R23 ;  /* 0x0000000115027824 */ /* 0x000fe400078e0217 */
[----:B------:R-:W-:-:S04]  /*0330*/  IMAD.WIDE.U32 R14, R20, UR10, R10 ;  /* 0x0000000a140e7c25 */ /* 0x000fc8000f8e000a */
[----:B------:R-:W-:Y:S01]  /*0340*/  IMAD R13, R2, UR10, RZ ;  /* 0x0000000a020d7c24 */ /* 0x000fe2000f8e02ff */
[----:B-1----:R-:W-:Y:S01]  /*0350*/  LEA R24, P0, R14, UR16, 0x3 ;  /* 0x000000100e187c11 */ /* 0x002fe2000f8018ff */
[----:B------:R-:W-:-:S04]  /*0360*/  IMAD.WIDE.U32 R2, R7, UR8, R8 ;  /* 0x0000000807027c25 */ /* 0x000fc8000f8e0008 */
[C---:B------:R-:W-:Y:S01]  /*0370*/  IMAD R13, R20.reuse, UR11, R13 ;  /* 0x0000000b140d7c24 */ /* 0x040fe2000f8e020d */
[----:B------:R-:W-:Y:S01]  /*0380*/  IADD3 R3, PT, PT, R23, R3, RZ ;  /* 0x0000000317037210 */ /* 0x000fe20007ffe0ff */
[----:B------:R-:W-:-:S04]  /*0390*/  IMAD.WIDE.U32 R20, R20, UR10, R18 ;  /* 0x0000000a14147c25 */ /* 0x000fc8000f8e0012 */
[----:B------:R-:W-:Y:S01]  /*03a0*/  IMAD R3, R3, UR10, RZ ;  /* 0x0000000a03037c24 */ /* 0x000fe2000f8e02ff */
[----:B------:R-:W-:Y:S01]  /*03b0*/  LEA R22, P1, R20, UR16, 0x3 ;  /* 0x0000001014167c11 */ /* 0x000fe2000f8218ff */
[----:B------:R-:W-:Y:S02]  /*03c0*/  IMAD.IADD R15, R15, 0x1, R13 ;  /* 0x000000010f0f7824 */ /* 0x000fe400078e020d */
[----:B------:R-:W-:Y:S02]  /*03d0*/  IMAD.IADD R13, R13, 0x1, R21 ;  /* 0x000000010d0d7824 */ /* 0x000fe400078e0215 */
[----:B------:R-:W-:Y:S01]  /*03e0*/  IMAD.WIDE.U32 R26, R2, UR10, R10 ;  /* 0x0000000a021a7c25 */ /* 0x000fe2000f8e000a */
[----:B------:R-:W-:Y:S02]  /*03f0*/  LEA.HI.X R25, R14, UR17, R15, 0x3, P0 ;  /* 0x000000110e197c11 */ /* 0x000fe400080f1c0f */
[----:B------:R-:W-:Y:S01]  /*0400*/  LEA.HI.X R23, R20, UR17, R13, 0x3, P1 ;  /* 0x0000001114177c11 */ /* 0x000fe200088f1c0d */
[----:B------:R-:W-:Y:S01]  /*0410*/  IMAD R3, R2, UR11, R3 ;  /* 0x0000000b02037c24 */ /* 0x000fe2000f8e0203 */
[----:B------:R-:W-:Y:S01]  /*0420*/  LEA R14, P0, R26, UR16, 0x3 ;  /* 0x000000101a0e7c11 */ /* 0x000fe2000f8018ff */
[----:B------:R-:W-:Y:S01]  /*0430*/  IMAD R4, R4, UR8, RZ ;  /* 0x0000000804047c24 */ /* 0x000fe2000f8e02ff */
[----:B--2---:R-:W2:Y:S01]  /*0440*/  LDG.E.64 R24, desc[UR4][R24.64] ;  /* 0x0000000418187981 */ /* 0x004ea2000c1e1b00 */
[----:B------:R-:W-:-:S02]  /*0450*/  IMAD R21, R7, UR8, R8 ;  /* 0x0000000807157c24 */ /* 0x000fc4000f8e0208 */
[----:B------:R-:W-:Y:S01]  /*0460*/  IMAD.IADD R7, R27, 0x1, R3 ;  /* 0x000000011b077824 */ /* 0x000fe200078e0203 */
[----:B------:R-:W2:Y:S01]  /*0470*/  LDG.E.64 R22, desc[UR4][R22.64] ;  /* 0x0000000416167981 */ /* 0x000ea2000c1e1b00 */
[----:B------:R-:W-:-:S03]  /*0480*/  IMAD.WIDE.U32 R16, R5, UR8, R16 ;  /* 0x0000000805107c25 */ /* 0x000fc6000f8e0010 */
[----:B------:R-:W-:Y:S01]  /*0490*/  LEA.HI.X R15, R26, UR17, R7, 0x3, P0 ;  /* 0x000000111a0f7c11 */ /* 0x000fe200080f1c07 */
[----:B------:R-:W-:Y:S02]  /*04a0*/  IMAD R2, R5, UR9, R4 ;  /* 0x0000000905027c24 */ /* 0x000fe4000f8e0204 */
[----:B------:R-:W-:-:S03]  /*04b0*/  IMAD.WIDE.U32 R20, R21, UR10, R18 ;  /* 0x0000000a15147c25 */ /* 0x000fc6000f8e0012 */
[----:B------:R-:W-:Y:S01]  /*04c0*/  IADD3 R7, PT, PT, R17, R2, RZ ;  /* 0x0000000211077210 */ /* 0x000fe20007ffe0ff */
[----:B------:R-:W-:Y:S01]  /*04d0*/  IMAD.IADD R3, R3, 0x1, R21 ;  /* 0x0000000103037824 */ /* 0x000fe200078e0215 */
[C---:B------:R-:W-:Y:S01]  /*04e0*/  LEA R4, P0, R20.reuse, UR16, 0x3 ;  /* 0x0000001014047c11 */ /* 0x040fe2000f8018ff */
[----:B------:R-:W-:Y:S01]  /*04f0*/  IMAD.WIDE.U32 R8, R5, UR8, R8 ;  /* 0x0000000805087c25 */ /* 0x000fe2000f8e0008 */
[----:B------:R-:W3:Y:S02]  /*0500*/  LDG.E.64 R14, desc[UR4][R14.64] ;  /* 0x000000040e0e7981 */ /* 0x000ee4000c1e1b00 */
[----:B------:R-:W-:Y:S01]  /*0510*/  LEA.HI.X R5, R20, UR17, R3, 0x3, P0 ;  /* 0x0000001114057c11 */ /* 0x000fe200080f1c03 */
[----:B------:R-:W-:Y:S02]  /*0520*/  IMAD R3, R7, UR10, RZ ;  /* 0x0000000a07037c24 */ /* 0x000fe4000f8e02ff */
[----:B------:R-:W-:Y:S01]  /*0530*/  IMAD.WIDE.U32 R20, R16, UR10, R10 ;  /* 0x0000000a10147c25 */ /* 0x000fe2000f8e000a */
[----:B------:R-:W-:-:S02]  /*0540*/  IADD3 R2, PT, PT, R2, R9, RZ ;  /* 0x0000000902027210 */ /* 0x000fc40007ffe0ff */
[----:B------:R-:W4:Y:S01]  /*0550*/  LDG.E.64 R4, desc[UR4][R4.64] ;  /* 0x0000000404047981 */ /* 0x000f22000c1e1b00 */
[----:B------:R-:W-:Y:S01]  /*0560*/  IMAD R3, R16, UR11, R3 ;  /* 0x0000000b10037c24 */ /* 0x000fe2000f8e0203 */
[----:B------:R-:W-:-:S03]  /*0570*/  LEA R26, P0, R20, UR16, 0x3 ;  /* 0x00000010141a7c11 */ /* 0x000fc6000f8018ff */
[----:B------:R-:W-:Y:S02]  /*0580*/  IMAD.IADD R7, R21, 0x1, R3 ;  /* 0x0000000115077824 */ /* 0x000fe400078e0203 */
[----:B------:R-:W-:-:S03]  /*0590*/  IMAD.WIDE.U32 R16, R16, UR10, R18 ;  /* 0x0000000a10107c25 */ /* 0x000fc6000f8e0012 */
[----:B------:R-:W-:Y:S01]  /*05a0*/  LEA.HI.X R27, R20, UR17, R7, 0x3, P0 ;  /* 0x00000011141b7c11 */ /* 0x000fe200080f1c07 */
[----:B------:R-:W-:Y:S01]  /*05b0*/  IMAD R7, R2, UR10, RZ ;  /* 0x0000000a02077c24 */ /* 0x000fe2000f8e02ff */
[----:B------:R-:W-:Y:S02]  /*05c0*/  LEA R20, P0, R16, UR16, 0x3 ;  /* 0x0000001010147c11 */ /* 0x000fe4000f8018ff */
[----:B------:R-:W-:Y:S01]  /*05d0*/  IADD3 R3, PT, PT, R3, R17, RZ ;  /* 0x0000001103037210 */ /* 0x000fe20007ffe0ff */
[----:B------:R-:W-:Y:S01]  /*05e0*/  IMAD.WIDE.U32 R10, R8, UR10, R10 ;  /* 0x0000000a080a7c25 */ /* 0x000fe2000f8e000a */
[----:B------:R-:W5:Y:S02]  /*05f0*/  LDG.E.64 R26, desc[UR4][R26.64] ;  /* 0x000000041a1a7981 */ /* 0x000f64000c1e1b00 */
[----:B------:R-:W-:Y:S01]  /*0600*/  LEA.HI.X R21, R16, UR17, R3, 0x3, P0 ;  /* 0x0000001110157c11 */ /* 0x000fe200080f1c03 */
[----:B------:R-:W-:Y:S01]  /*0610*/  IMAD R7, R8, UR11, R7 ;  /* 0x0000000b08077c24 */ /* 0x000fe2000f8e0207 */
[----:B------:R-:W-:-:S03]  /*0620*/  LEA R2, P0, R10, UR16, 0x3 ;  /* 0x000000100a027c11 */ /* 0x000fc6000f8018ff */
[----:B------:R-:W-:Y:S01]  /*0630*/  IMAD.IADD R3, R11, 0x1, R7 ;  /* 0x000000010b037824 */ /* 0x000fe200078e0207 */
[----:B------:R-:W5:Y:S01]  /*0640*/  LDG.E.64 R20, desc[UR4][R20.64] ;  /* 0x0000000414147981 */ /* 0x000f62000c1e1b00 */
[----:B------:R-:W-:-:S03]  /*0650*/  IMAD.WIDE.U32 R8, R8, UR10, R18 ;  /* 0x0000000a08087c25 */ /* 0x000fc6000f8e0012 */
[----:B------:R-:W-:Y:S02]  /*0660*/  LEA.HI.X R3, R10, UR17, R3, 0x3, P0 ;  /* 0x000000110a037c11 */ /* 0x000fe400080f1c03 */
[C---:B------:R-:W-:Y:S02]  /*0670*/  LEA R10, P0, R8.reuse, UR16, 0x3 ;  /* 0x00000010080a7c11 */ /* 0x040fe4000f8018ff */
[----:B------:R-:W-:Y:S02]  /*0680*/  IADD3 R7, PT, PT, R7, R9, RZ ;  /* 0x0000000907077210 */ /* 0x000fe40007ffe0ff */
[----:B------:R-:W5:Y:S02]  /*0690*/  LDG.E.64 R2, desc[UR4][R2.64] ;  /* 0x0000000402027981 */ /* 0x000f64000c1e1b00 */
[----:B------:R-:W-:-:S05]  /*06a0*/  LEA.HI.X R11, R8, UR17, R7, 0x3, P0 ;  /* 0x00000011080b7c11 */ /* 0x000fca00080f1c07 */
[----:B------:R-:W5:Y:S01]  /*06b0*/  LDG.E.64 R8, desc[UR4][R10.64] ;  /* 0x000000040a087981 */ /* 0x000f62000c1e1b00 */
[----:B------:R-:W-:Y:S02]  /*06c0*/  IMAD.MOV.U32 R13, RZ, RZ, RZ ;  /* 0x000000ffff0d7224 */ /* 0x000fe400078e00ff */
[----:B------:R-:W-:Y:S01]  /*06d0*/  IMAD.WIDE.U32 R12, R0, UR6, R12 ;  /* 0x00000006000c7c25 */ /* 0x000fe2000f8e000c */
[----:B------:R-:W-:-:S03]  /*06e0*/  MOV R7, RZ ;  /* 0x000000ff00077202 */ /* 0x000fc60000000f00 */
[----:B------:R-:W-:Y:S02]  /*06f0*/  IMAD R0, R0, UR7, R13 ;  /* 0x0000000700007c24 */ /* 0x000fe4000f8e020d */
[----:B------:R-:W-:Y:S01]  /*0700*/  IMAD.WIDE.U32 R6, R12, UR14, R6 ;  /* 0x0000000e0c067c25 */ /* 0x000fe2000f8e0006 */
[----:B--2---:R-:W-:-:S08]  /*0710*/  DADD R22, R24, R22 ;  /* 0x0000000018167229 */ /* 0x004fd00000000016 */
[----:B---3--:R-:W-:-:S08]  /*0720*/  DADD R14, R22, R14 ;  /* 0x00000000160e7229 */ /* 0x008fd0000000000e */
[----:B----4-:R-:W-:-:S08]  /*0730*/  DADD R4, R14, R4 ;  /* 0x000000000e047229 */ /* 0x010fd00000000004 */
[----:B-----5:R-:W-:-:S08]  /*0740*/  DADD R4, R4, R26 ;  /* 0x0000000004047229 */ /* 0x020fd0000000001a */
[----:B------:R-:W-:-:S08]  /*0750*/  DADD R4, R4, R20 ;  /* 0x0000000004047229 */ /* 0x000fd00000000014 */
[----:B------:R-:W-:Y:S01]  /*0760*/  DADD R2, R4, R2 ;  /* 0x0000000004027229 */ /* 0x000fe20000000002 */
[----:B------:R-:W-:-:S04]  /*0770*/  IMAD R5, R0, UR14, RZ ;  /* 0x0000000e00057c24 */ /* 0x000fc8000f8e02ff */
[----:B------:R-:W-:-:S03]  /*0780*/  IMAD R5, R12, UR15, R5 ;  /* 0x0000000f0c057c24 */ /* 0x000fc6000f8e0205 */
[----:B------:R-:W-:Y:S01]  /*0790*/  DADD R2, R2, R8 ;  /* 0x0000000002027229 */ /* 0x000fe20000000008 */
[----:B------:R-:W-:Y:S02]  /*07a0*/  LEA R4, P0, R6, UR18, 0x3 ;  /* 0x0000001206047c11 */ /* 0x000fe4000f8018ff */
[----:B------:R-:W-:-:S05]  /*07b0*/  IADD3 R5, PT, PT, R7, R5, RZ ;  /* 0x0000000507057210 */ /* 0x000fca0007ffe0ff */
[----:B------:R-:W-:Y:S01]  /*07c0*/  DMUL R2, R2, 0.125 ;  /* 0x3fc0000002027828 */ /* 0x000fe20000000000 */
[----:B------:R-:W-:-:S06]  /*07d0*/  LEA.HI.X R5, R6, UR19, R5, 0x3, P0 ;  /* 0x0000001306057c11 */ /* 0x000fcc00080f1c05 */
[----:B------:R-:W-:Y:S01]  /*07e0*/  STG.E.64 desc[UR4][R4.64], R2 ;  /* 0x0000000204007986 */ /* 0x000fe2000c101b04 */
[----:B------:R-:W-:Y:S05]  /*07f0*/  EXIT ;  /* 0x000000000000794d */ /* 0x000fea0003800000 */
.L_x_9:
        /* <DEDUP_REMOVED lines=16> */
.L_x_48:


//--------------------- .text._Z11calc_a2_gpuPdS_mmmmmm --------------------------
	.section	.text._Z11calc_a2_gpuPdS_mmmmmm,"ax",@progbits
	.align	128
        .global         _Z11calc_a2_gpuPdS_mmmmmm
        .type           _Z11calc_a2_gpuPdS_mmmmmm,@function
        .size           _Z11calc_a2_gpuPdS_mmmmmm,(.L_x_49 - _Z11calc_a2_gpuPdS_mmmmmm)
        .other          _Z11calc_a2_gpuPdS_mmmmmm,@"STO_CUDA_ENTRY STV_DEFAULT"
_Z11calc_a2_gpuPdS_mmmmmm:
.text._Z11calc_a2_gpuPdS_mmmmmm:
        /* <DEDUP_REMOVED lines=8> */
[----:B------:R-:W0:Y:S08]  /*0080*/  LDC R4, c[0x0][0x364] ;  /* 0x0000d900ff047b82 */ /* 0x000e300000000800 */
[----:B------:R-:W3:Y:S08]  /*0090*/  S2UR UR6, SR_CTAID.Z ;  /* 0x00000000000679c3 */ /* 0x000ef00000002700 */
[----:B------:R-:W3:Y:S08]  /*00a0*/  LDC R0, c[0x0][0x368] ;  /* 0x0000da00ff007b82 */ /* 0x000ef00000000800 */
[----:B------:R-:W1:Y:S01]  /*00b0*/  S2UR UR4, SR_CTAID.X ;  /* 0x00000000000479c3 */ /* 0x000e620000002500 */
[----:B0-----:R-:W-:-:S05]  /*00c0*/  IMAD R4, R4, UR5, R3 ;  /* 0x0000000504047c24 */ /* 0x001fca000f8e0203 */
[----:B--2---:R-:W-:-:S04]  /*00d0*/  ISETP.GE.U32.AND P0, PT, R4, UR8, PT ;  /* 0x0000000804007c0c */ /* 0x004fc8000bf06070 */
[----:B------:R-:W-:Y:S01]  /*00e0*/  ISETP.GE.U32.AND.EX P0, PT, RZ, UR9, PT, P0 ;  /* 0x00000009ff007c0c */ /* 0x000fe2000bf06100 */
[----:B---3--:R-:W-:-:S05]  /*00f0*/  IMAD R3, R0, UR6, R7 ;  /* 0x0000000600037c24 */ /* 0x008fca000f8e0207 */
[----:B----4-:R-:W-:Y:S01]  /*0100*/  ISETP.GE.U32.AND P1, PT, R3, UR12, PT ;  /* 0x0000000c03007c0c */ /* 0x010fe2000bf26070 */
[----:B-1----:R-:W-:-:S03]  /*0110*/  IMAD R2, R2, UR4, R5 ;  /* 0x0000000402027c24 */ /* 0x002fc6000f8e0205 */
[----:B------:R-:W-:Y:S02]  /*0120*/  ISETP.GE.U32.OR.EX P0, PT, RZ, UR13, P0, P1 ;  /* 0x0000000dff007c0c */ /* 0x000fe40008706510 */
[----:B------:R-:W-:-:S04]  /*0130*/  ISETP.GE.U32.AND P2, PT, R2, UR10, PT ;  /* 0x0000000a02007c0c */ /* 0x000fc8000bf46070 */
[----:B------:R-:W-:-:S13]  /*0140*/  ISETP.GE.U32.OR.EX P0, PT, RZ, UR11, P0, P2 ;  /* 0x0000000bff007c0c */ /* 0x000fda0008706520 */
[----:B------:R-:W-:Y:S05]  /*0150*/  @P0 EXIT ;  /* 0x000000000000094d */ /* 0x000fea0003800000 */
[C---:B------:R-:W-:Y:S01]  /*0160*/  IMAD.SHL.U32 R0, R3.reuse, 0x2, RZ ;  /* 0x0000000203007824 */ /* 0x040fe200078e00ff */
[----:B------:R-:W-:Y:S01]  /*0170*/  SHF.R.U32.HI R6, RZ, 0x1f, R3 ;  /* 0x0000001fff067819 */ /* 0x000fe20000011603 */
[----:B------:R-:W-:Y:S01]  /*0180*/  IMAD.SHL.U32 R11, R3, 0x2, RZ ;  /* 0x00000002030b7824 */ /* 0x000fe200078e00ff */
[----:B------:R-:W0:Y:S01]  /*0190*/  LDCU.64 UR4, c[0x0][0x358] ;  /* 0x00006b00ff0477ac */ /* 0x000e220008000a00 */
[----:B------:R-:W-:Y:S01]  /*01a0*/  BSSY.RECONVERGENT B0, `(.L_x_10) ;  /* 0x0000097000007945 */ /* 0x000fe20003800200 */
[----:B------:R-:W-:-:S04]  /*01b0*/  LOP3.LUT R0, R0, 0x1, RZ, 0xfc, !PT ;  /* 0x0000000100007812 */ /* 0x000fc800078efcff */
[----:B------:R-:W-:-:S04]  /*01c0*/  ISETP.GE.U32.AND P0, PT, R0, R11, PT ;  /* 0x0000000b0000720c */ /* 0x000fc80003f06070 */
[----:B------:R-:W-:Y:S02]  /*01d0*/  ISETP.GE.U32.AND.EX P0, PT, R6, RZ, PT, P0 ;  /* 0x000000ff0600720c */ /* 0x000fe40003f06100 */
[----:B------:R-:W-:-:S11]  /*01e0*/  CS2R R6, SRZ ;  /* 0x0000000000067805 */ /* 0x000fd6000001ff00 */
[----:B0-----:R-:W-:Y:S05]  /*01f0*/  @!P0 BRA `(.L_x_11) ;  /* 0x0000000800448947 */ /* 0x001fea0003800000 */
[C---:B------:R-:W-:Y:S01]  /*0200*/  IMAD.SHL.U32 R0, R4.reuse, 0x2, RZ ;  /* 0x0000000204007824 */ /* 0x040fe200078e00ff */
[----:B------:R-:W0:Y:S01]  /*0210*/  LDC.64 R6, c[0x0][0x398] ;  /* 0x0000e600ff067b82 */ /* 0x000e220000000a00 */
[----:B------:R-:W-:Y:S01]  /*0220*/  IMAD.SHL.U32 R23, R4, 0x2, RZ ;  /* 0x0000000204177824 */ /* 0x000fe200078e00ff */
[----:B------:R-:W-:Y:S01]  /*0230*/  BSSY.RECONVERGENT B1, `(.L_x_12) ;  /* 0x000004b000017945 */ /* 0x000fe20003800200 */
[----:B------:R-:W-:Y:S01]  /*0240*/  IMAD.SHL.U32 R15, R2, 0x2, RZ ;  /* 0x00000002020f7824 */ /* 0x000fe200078e00ff */
[----:B------:R-:W-:Y:S01]  /*0250*/  LOP3.LUT R0, R0, 0x1, RZ, 0xfc, !PT ;  /* 0x0000000100007812 */ /* 0x000fe200078efcff */
[----:B------:R-:W-:Y:S01]  /*0260*/  IMAD.SHL.U32 R22, R2, 0x2, RZ ;  /* 0x0000000202167824 */ /* 0x000fe200078e00ff */
[----:B------:R-:W-:Y:S01]  /*0270*/  SHF.R.U32.HI R17, RZ, 0x1f, R2 ;  /* 0x0000001fff117819 */ /* 0x000fe20000011602 */
[----:B------:R-:W-:Y:S01]  /*0280*/  IMAD.MOV.U32 R16, RZ, RZ, RZ ;  /* 0x000000ffff107224 */ /* 0x000fe200078e00ff */
[----:B------:R-:W1:Y:S01]  /*0290*/  LDC.64 R18, c[0x0][0x3a0] ;  /* 0x0000e800ff127b82 */ /* 0x000e620000000a00 */
[----:B------:R-:W-:-:S02]  /*02a0*/  ISETP.GE.U32.AND P0, PT, R0, R23, PT ;  /* 0x000000170000720c */ /* 0x000fc40003f06070 */
[----:B------:R-:W-:Y:S02]  /*02b0*/  SHF.R.U32.HI R0, RZ, 0x1f, R4 ;  /* 0x0000001fff007819 */ /* 0x000fe40000011604 */
[----:B------:R-:W-:Y:S02]  /*02c0*/  LOP3.LUT R15, R15, 0x1, RZ, 0xfc, !PT ;  /* 0x000000010f0f7812 */ /* 0x000fe400078efcff */
[----:B------:R-:W-:Y:S02]  /*02d0*/  ISETP.GE.U32.AND.EX P0, PT, R0, RZ, PT, P0 ;  /* 0x000000ff0000720c */ /* 0x000fe40003f06100 */
[----:B------:R-:W-:Y:S02]  /*02e0*/  SHF.R.S32.HI R14, RZ, 0x1f, R22 ;  /* 0x0000001fff0e7819 */ /* 0x000fe40000011416 */
[----:B0-----:R-:W-:Y:S02]  /*02f0*/  IADD3 R21, P1, PT, R6, -0x1, RZ ;  /* 0xffffffff06157810 */ /* 0x001fe40007f3e0ff */
[----:B-1----:R-:W-:-:S02]  /*0300*/  IADD3 R20, P2, PT, R18, -0x1, RZ ;  /* 0xffffffff12147810 */ /* 0x002fc40007f5e0ff */
[----:B------:R-:W-:Y:S02]  /*0310*/  IADD3.X R18, PT, PT, R7, -0x1, RZ, P1, !PT ;  /* 0xffffffff07127810 */ /* 0x000fe40000ffe4ff */
[----:B------:R-:W-:-:S03]  /*0320*/  IADD3.X R19, PT, PT, R19, -0x1, RZ, P2, !PT ;  /* 0xffffffff13137810 */ /* 0x000fc600017fe4ff */
[----:B------:R-:W-:Y:S06]  /*0330*/  @!P0 BRA `(.L_x_13) ;  /* 0x0000000000e88947 */ /* 0x000fec0003800000 */
[----:B------:R-:W-:Y:S01]  /*0340*/  ISETP.GE.U32.AND P1, PT, R15, R22, PT ;  /* 0x000000160f00720c */ /* 0x000fe20003f26070 */
[----:B------:R-:W-:Y:S01]  /*0350*/  BSSY.RECONVERGENT B2, `(.L_x_14) ;  /* 0x000001d000027945 */ /* 0x000fe20003800200 */
[----:B------:R-:W-:Y:S02]  /*0360*/  IMAD.MOV.U32 R16, RZ, RZ, RZ ;  /* 0x000000ffff107224 */ /* 0x000fe400078e00ff */
[----:B------:R-:W-:-:S13]  /*0370*/  ISETP.GE.U32.AND.EX P1, PT, R17, R14, PT, P1 ;  /* 0x0000000e1100720c */ /* 0x000fda0003f26110 */
[----:B------:R-:W-:Y:S05]  /*0380*/  @!P1 BRA `(.L_x_15) ;  /* 0x0000000000649947 */ /* 0x000fea0003800000 */
[----:B------:R-:W-:Y:S02]  /*0390*/  IMAD.MOV.U32 R16, RZ, RZ, RZ ;  /* 0x000000ffff107224 */ /* 0x000fe400078e00ff */
[----:B------:R-:W-:Y:S02]  /*03a0*/  IMAD.MOV.U32 R26, RZ, RZ, R22 ;  /* 0x000000ffff1a7224 */ /* 0x000fe400078e0016 */
[----:B------:R-:W-:Y:S02]  /*03b0*/  IMAD.MOV.U32 R28, RZ, RZ, R14 ;  /* 0x000000ffff1c7224 */ /* 0x000fe400078e000e */
[----:B------:R-:W-:-:S07]  /*03c0*/  IMAD.MOV.U32 R6, RZ, RZ, R22 ;  /* 0x000000ffff067224 */ /* 0x000fce00078e0016 */
.L_x_16:
[----:B------:R-:W-:Y:S01]  /*03d0*/  IMAD.MOV.U32 R7, RZ, RZ, R26 ;  /* 0x000000ffff077224 */ /* 0x000fe200078e001a */
[C---:B------:R-:W-:Y:S01]  /*03e0*/  LOP3.LUT R25, R6.reuse, 0x1, RZ, 0xc0, !PT ;  /* 0x0000000106197812 */ /* 0x040fe200078ec0ff */
[----:B------:R-:W-:Y:S02]  /*03f0*/  IMAD.MOV.U32 R24, RZ, RZ, R28 ;  /* 0x000000ffff187224 */ /* 0x000fe400078e001c */
[----:B------:R-:W-:Y:S01]  /*0400*/  VIADD R26, R6, 0x1 ;  /* 0x00000001061a7836 */ /* 0x000fe20000000000 */
[----:B------:R-:W-:-:S03]  /*0410*/  ISETP.NE.U32.AND P2, PT, R20, R7, PT ;  /* 0x000000071400720c */ /* 0x000fc60003f45070 */
[--C-:B------:R-:W-:Y:S01]  /*0420*/  IMAD.MOV.U32 R6, RZ, RZ, R26.reuse ;  /* 0x000000ffff067224 */ /* 0x100fe200078e001a */
[----:B------:R-:W-:Y:S02]  /*0430*/  ISETP.NE.AND.EX P2, PT, R19, R24, PT, P2 ;  /* 0x000000181300720c */ /* 0x000fe40003f45320 */
[----:B------:R-:W-:Y:S02]  /*0440*/  ISETP.GE.U32.AND P3, PT, R15, R26, PT ;  /* 0x0000001a0f00720c */ /* 0x000fe40003f66070 */
[----:B------:R-:W-:Y:S02]  /*0450*/  SHF.R.S32.HI R28, RZ, 0x1f, R26 ;  /* 0x0000001fff1c7819 */ /* 0x000fe4000001141a */
[----:B------:R-:W-:Y:S02]  /*0460*/  ISETP.NE.U32.OR P2, PT, R25, 0x1, !P2 ;  /* 0x000000011900780c */ /* 0x000fe40005745470 */
[----:B------:R-:W-:Y:S02]  /*0470*/  ISETP.GE.U32.AND.EX P3, PT, R17, R28, PT, P3 ;  /* 0x0000001c1100720c */ /* 0x000fe40003f66130 */
[----:B------:R-:W-:-:S02]  /*0480*/  SEL R0, R11, R0, P2 ;  /* 0x000000000b007207 */ /* 0x000fc40001000000 */
[----:B------:R-:W-:Y:S02]  /*0490*/  SEL R10, R10, RZ, !P2 ;  /* 0x000000ff0a0a7207 */ /* 0x000fe40005000000 */
[----:B------:R-:W-:Y:S02]  /*04a0*/  SEL R12, R23, R12, P2 ;  /* 0x0000000c170c7207 */ /* 0x000fe40001000000 */
[----:B------:R-:W-:Y:S02]  /*04b0*/  SEL R13, R13, RZ, !P2 ;  /* 0x000000ff0d0d7207 */ /* 0x000fe40005000000 */
[----:B------:R-:W-:Y:S01]  /*04c0*/  SEL R16, R16, 0x1, !P2 ;  /* 0x0000000110107807 */ /* 0x000fe20005000000 */
[----:B------:R-:W-:Y:S02]  /*04d0*/  @!P2 IMAD.MOV.U32 R7, RZ, RZ, R8 ;  /* 0x000000ffff07a224 */ /* 0x000fe400078e0008 */
[----:B------:R-:W-:Y:S02]  /*04e0*/  @!P2 IMAD.MOV.U32 R24, RZ, RZ, R9 ;  /* 0x000000ffff18a224 */ /* 0x000fe400078e0009 */
[----:B------:R-:W-:-:S02]  /*04f0*/  IMAD.MOV.U32 R8, RZ, RZ, R7 ;  /* 0x000000ffff087224 */ /* 0x000fc400078e0007 */
[----:B------:R-:W-:Y:S01]  /*0500*/  IMAD.MOV.U32 R9, RZ, RZ, R24 ;  /* 0x000000ffff097224 */ /* 0x000fe200078e0018 */
[----:B------:R-:W-:Y:S06]  /*0510*/  @P3 BRA `(.L_x_16) ;  /* 0xfffffffc00ac3947 */ /* 0x000fec000383ffff */
.L_x_15:
[----:B------:R-:W-:Y:S05]  /*0520*/  BSYNC.RECONVERGENT B2 ;  /* 0x0000000000027941 */ /* 0x000fea0003800200 */
.L_x_14:
[----:B------:R-:W-:Y:S05]  /*0530*/  @!P1 BRA `(.L_x_13) ;  /* 0x0000000000689947 */ /* 0x000fea0003800000 */
[----:B------:R-:W-:Y:S02]  /*0540*/  VIADD R6, R23, 0x1 ;  /* 0x0000000117067836 */ /* 0x000fe40000000000 */
[----:B------:R-:W-:Y:S02]  /*0550*/  IMAD.MOV.U32 R7, RZ, RZ, R22 ;  /* 0x000000ffff077224 */ /* 0x000fe400078e0016 */
[----:B------:R-:W-:Y:S01]  /*0560*/  IMAD.MOV.U32 R24, RZ, RZ, R14 ;  /* 0x000000ffff187224 */ /* 0x000fe200078e000e */
[----:B------:R-:W-:Y:S01]  /*0570*/  ISETP.NE.U32.AND P1, PT, R21, R6, PT ;  /* 0x000000061500720c */ /* 0x000fe20003f25070 */
[----:B------:R-:W-:-:S03]  /*0580*/  IMAD.MOV.U32 R6, RZ, RZ, R22 ;  /* 0x000000ffff067224 */ /* 0x000fc600078e0016 */
[----:B------:R-:W-:-:S13]  /*0590*/  ISETP.NE.AND.EX P1, PT, R18, RZ, PT, P1 ;  /* 0x000000ff1200720c */ /* 0x000fda0003f25310 */
.L_x_19:
[----:B------:R-:W-:Y:S04]  /*05a0*/  BSSY.RECONVERGENT B2, `(.L_x_17) ;  /* 0x000000d000027945 */ /* 0x000fe80003800200 */
[----:B------:R-:W-:Y:S05]  /*05b0*/  @P1 BRA `(.L_x_18) ;  /* 0x00000000002c1947 */ /* 0x000fea0003800000 */
[----:B------:R-:W-:Y:S02]  /*05c0*/  ISETP.NE.U32.AND P2, PT, R20, R7, PT ;  /* 0x000000071400720c */ /* 0x000fe40003f45070 */
[----:B------:R-:W-:Y:S02]  /*05d0*/  LOP3.LUT R25, R6, 0x1, RZ, 0xc0, !PT ;  /* 0x0000000106197812 */ /* 0x000fe400078ec0ff */
[----:B------:R-:W-:-:S04]  /*05e0*/  ISETP.NE.AND.EX P2, PT, R19, R24, PT, P2 ;  /* 0x000000181300720c */ /* 0x000fc80003f45320 */
[----:B------:R-:W-:-:S04]  /*05f0*/  ISETP.NE.U32.OR P2, PT, R25, 0x1, !P2 ;  /* 0x000000011900780c */ /* 0x000fc80005745470 */
[----:B------:R-:W-:Y:S02]  /*0600*/  SEL R8, R7, R8, P2 ;  /* 0x0000000807087207 */ /* 0x000fe40001000000 */
[----:B------:R-:W-:Y:S02]  /*0610*/  SEL R9, R24, R9, P2 ;  /* 0x0000000918097207 */ /* 0x000fe40001000000 */
[----:B------:R-:W-:Y:S02]  /*0620*/  SEL R0, R11, R0, P2 ;  /* 0x000000000b007207 */ /* 0x000fe40001000000 */
[----:B------:R-:W-:Y:S02]  /*0630*/  SEL R10, R10, RZ, !P2 ;  /* 0x000000ff0a0a7207 */ /* 0x000fe40005000000 */
[----:B------:R-:W-:Y:S02]  /*0640*/  SEL R12, R21, R12, P2 ;  /* 0x0000000c150c7207 */ /* 0x000fe40001000000 */
[----:B------:R-:W-:-:S02]  /*0650*/  SEL R13, R18, R13, P2 ;  /* 0x0000000d120d7207 */ /* 0x000fc40001000000 */
[----:B------:R-:W-:-:S07]  /*0660*/  SEL R16, R16, 0x1, !P2 ;  /* 0x0000000110107807 */ /* 0x000fce0005000000 */
.L_x_18:
[----:B------:R-:W-:Y:S05]  /*0670*/  BSYNC.RECONVERGENT B2 ;  /* 0x0000000000027941 */ /* 0x000fea0003800200 */
.L_x_17:
[----:B------:R-:W-:-:S04]  /*0680*/  VIADD R7, R6, 0x1 ;  /* 0x0000000106077836 */ /* 0x000fc80000000000 */
[--C-:B------:R-:W-:Y:S01]  /*0690*/  IMAD.MOV.U32 R6, RZ, RZ, R7.reuse ;  /* 0x000000ffff067224 */ /* 0x100fe200078e0007 */
[----:B------:R-:W-:Y:S02]  /*06a0*/  ISETP.GE.U32.AND P2, PT, R15, R7, PT ;  /* 0x000000070f00720c */ /* 0x000fe40003f46070 */
[----:B------:R-:W-:-:S04]  /*06b0*/  SHF.R.S32.HI R24, RZ, 0x1f, R7 ;  /* 0x0000001fff187819 */ /* 0x000fc80000011407 */
[----:B------:R-:W-:-:S13]  /*06c0*/  ISETP.GE.U32.AND.EX P2, PT, R17, R24, PT, P2 ;  /* 0x000000181100720c */ /* 0x000fda0003f46120 */
[----:B------:R-:W-:Y:S05]  /*06d0*/  @P2 BRA `(.L_x_19) ;  /* 0xfffffffc00b02947 */ /* 0x000fea000383ffff */
.L_x_13:
[----:B------:R-:W-:Y:S05]  /*06e0*/  BSYNC.RECONVERGENT B1 ;  /* 0x0000000000017941 */ /* 0x000fea0003800200 */
.L_x_12:
[----:B------:R-:W-:Y:S04]  /*06f0*/  BSSY.RECONVERGENT B1, `(.L_x_20) ;  /* 0x0000040000017945 */ /* 0x000fe80003800200 */
[----:B------:R-:W-:Y:S05]  /*0700*/  @!P0 BRA `(.L_x_21) ;  /* 0x0000000000f88947 */ /* 0x000fea0003800000 */
[----:B------:R-:W0:Y:S01]  /*0710*/  LDC.64 R6, c[0x0][0x390] ;  /* 0x0000e400ff067b82 */ /* 0x000e220000000a00 */
[----:B------:R-:W-:Y:S01]  /*0720*/  ISETP.GE.U32.AND P0, PT, R15, R22, PT ;  /* 0x000000160f00720c */ /* 0x000fe20003f06070 */
[----:B------:R-:W-:Y:S03]  /*0730*/  BSSY.RECONVERGENT B2, `(.L_x_22) ;  /* 0x000001f000027945 */ /* 0x000fe60003800200 */
[----:B------:R-:W-:Y:S02]  /*0740*/  ISETP.GE.U32.AND.EX P0, PT, R17, R14, PT, P0 ;  /* 0x0000000e1100720c */ /* 0x000fe40003f06100 */
[----:B0-----:R-:W-:Y:S01]  /*0750*/  IADD3 R25, P1, PT, R6, -0x1, RZ ;  /* 0xffffffff06197810 */ /* 0x001fe20007f3e0ff */
[----:B------:R-:W-:-:S03]  /*0760*/  VIADD R6, R11, 0x1 ;  /* 0x000000010b067836 */ /* 0x000fc60000000000 */
[----:B------:R-:W-:-:S07]  /*0770*/  IADD3.X R7, PT, PT, R7, -0x1, RZ, P1, !PT ;  /* 0xffffffff07077810 */ /* 0x000fce0000ffe4ff */
[----:B------:R-:W-:Y:S05]  /*0780*/  @!P0 BRA `(.L_x_23) ;  /* 0x0000000000648947 */ /* 0x000fea0003800000 */
[----:B------:R-:W-:Y:S01]  /*0790*/  ISETP.NE.U32.AND P1, PT, R25, R6, PT ;  /* 0x000000061900720c */ /* 0x000fe20003f25070 */
[----:B------:R-:W-:Y:S02]  /*07a0*/  IMAD.MOV.U32 R11, RZ, RZ, R22 ;  /* 0x000000ffff0b7224 */ /* 0x000fe400078e0016 */
[----:B------:R-:W-:Y:S01]  /*07b0*/  IMAD.MOV.U32 R24, RZ, RZ, R14 ;  /* 0x000000ffff187224 */ /* 0x000fe200078e000e */
[----:B------:R-:W-:Y:S01]  /*07c0*/  ISETP.NE.AND.EX P1, PT, R7, RZ, PT, P1 ;  /* 0x000000ff0700720c */ /* 0x000fe20003f25310 */
[----:B------:R-:W-:-:S12]  /*07d0*/  IMAD.MOV.U32 R6, RZ, RZ, R22 ;  /* 0x000000ffff067224 */ /* 0x000fd800078e0016 */
.L_x_26:
        /* <DEDUP_REMOVED lines=9> */
[----:B------:R-:W-:Y:S02]  /*0870*/  SEL R10, R7, R10, P2 ;  /* 0x0000000a070a7207 */ /* 0x000fe40001000000 */
[----:B------:R-:W-:Y:S02]  /*0880*/  SEL R12, R23, R12, P2 ;  /* 0x0000000c170c7207 */ /* 0x000fe40001000000 */
[----:B------:R-:W-:-:S02]  /*0890*/  SEL R13, R13, RZ, !P2 ;  /* 0x000000ff0d0d7207 */ /* 0x000fc40005000000 */
[----:B------:R-:W-:-:S07]  /*08a0*/  SEL R16, R16, 0x1, !P2 ;  /* 0x0000000110107807 */ /* 0x000fce0005000000 */
.L_x_25:
[----:B------:R-:W-:Y:S05]  /*08b0*/  BSYNC.RECONVERGENT B3 ;  /* 0x0000000000037941 */ /* 0x000fea0003800200 */
.L_x_24:
[----:B------:R-:W-:-:S04]  /*08c0*/  VIADD R11, R6, 0x1 ;  /* 0x00000001060b7836 */ /* 0x000fc80000000000 */
[--C-:B------:R-:W-:Y:S01]  /*08d0*/  IMAD.MOV.U32 R6, RZ, RZ, R11.reuse ;  /* 0x000000ffff067224 */ /* 0x100fe200078e000b */
[----:B------:R-:W-:Y:S02]  /*08e0*/  ISETP.GE.U32.AND P2, PT, R15, R11, PT ;  /* 0x0000000b0f00720c */ /* 0x000fe40003f46070 */
[----:B------:R-:W-:-:S04]  /*08f0*/  SHF.R.S32.HI R24, RZ, 0x1f, R11 ;  /* 0x0000001fff187819 */ /* 0x000fc8000001140b */
[----:B------:R-:W-:-:S13]  /*0900*/  ISETP.GE.U32.AND.EX P2, PT, R17, R24, PT, P2 ;  /* 0x000000181100720c */ /* 0x000fda0003f46120 */
[----:B------:R-:W-:Y:S05]  /*0910*/  @P2 BRA `(.L_x_26) ;  /* 0xfffffffc00b02947 */ /* 0x000fea000383ffff */
.L_x_23:
[----:B------:R-:W-:Y:S05]  /*0920*/  BSYNC.RECONVERGENT B2 ;  /* 0x0000000000027941 */ /* 0x000fea0003800200 */
.L_x_22:
[----:B------:R-:W-:Y:S05]  /*0930*/  @!P0 BRA `(.L_x_21) ;  /* 0x00000000006c8947 */ /* 0x000fea0003800000 */
[----:B------:R-:W-:Y:S01]  /*0940*/  IMAD.SHL.U32 R11, R3, 0x2, RZ ;  /* 0x00000002030b7824 */ /* 0x000fe200078e00ff */
[----:B------:R-:W-:-:S03]  /*0950*/  LEA R6, R4, 0x1, 0x1 ;  /* 0x0000000104067811 */ /* 0x000fc600078e08ff */
[----:B------:R-:W-:Y:S01]  /*0960*/  VIADD R24, R11, 0x1 ;  /* 0x000000010b187836 */ /* 0x000fe20000000000 */
[----:B------:R-:W-:-:S04]  /*0970*/  ISETP.NE.U32.AND P0, PT, R21, R6, PT ;  /* 0x000000061500720c */ /* 0x000fc80003f05070 */
[----:B------:R-:W-:Y:S02]  /*0980*/  ISETP.NE.U32.AND P1, PT, R25, R24, PT ;  /* 0x000000181900720c */ /* 0x000fe40003f25070 */
[----:B------:R-:W-:Y:S02]  /*0990*/  ISETP.NE.AND.EX P0, PT, R18, RZ, PT, P0 ;  /* 0x000000ff1200720c */ /* 0x000fe40003f05300 */
[----:B------:R-:W-:-:S04]  /*09a0*/  ISETP.NE.AND.EX P1, PT, R7, RZ, PT, P1 ;  /* 0x000000ff0700720c */ /* 0x000fc80003f25310 */
[----:B------:R-:W-:-:S13]  /*09b0*/  PLOP3.LUT P0, PT, P1, P0, PT, 0xf8, 0x8f ;  /* 0x00000000008f781c */ /* 0x000fda0000f01f70 */
.L_x_29:
        /* <DEDUP_REMOVED lines=11> */
[----:B------:R-:W-:-:S02]  /*0a70*/  SEL R13, R18, R13, P1 ;  /* 0x0000000d120d7207 */ /* 0x000fc40000800000 */
[----:B------:R-:W-:-:S07]  /*0a80*/  SEL R16, R16, 0x1, !P1 ;  /* 0x0000000110107807 */ /* 0x000fce0004800000 */
.L_x_28:
[----:B------:R-:W-:Y:S05]  /*0a90*/  BSYNC.RECONVERGENT B2 ;  /* 0x0000000000027941 */ /* 0x000fea0003800200 */
.L_x_27:
[----:B------:R-:W-:-:S05]  /*0aa0*/  VIADD R22, R22, 0x1 ;  /* 0x0000000116167836 */ /* 0x000fca0000000000 */
[----:B------:R-:W-:Y:S02]  /*0ab0*/  ISETP.GE.U32.AND P1, PT, R15, R22, PT ;  /* 0x000000160f00720c */ /* 0x000fe40003f26070 */
[----:B------:R-:W-:-:S04]  /*0ac0*/  SHF.R.S32.HI R14, RZ, 0x1f, R22 ;  /* 0x0000001fff0e7819 */ /* 0x000fc80000011416 */
[----:B------:R-:W-:-:S13]  /*0ad0*/  ISETP.GE.U32.AND.EX P1, PT, R17, R14, PT, P1 ;  /* 0x0000000e1100720c */ /* 0x000fda0003f26110 */
[----:B------:R-:W-:Y:S05]  /*0ae0*/  @P1 BRA `(.L_x_29) ;  /* 0xfffffffc00b41947 */ /* 0x000fea000383ffff */
.L_x_21:
[----:B------:R-:W-:Y:S05]  /*0af0*/  BSYNC.RECONVERGENT B1 ;  /* 0x0000000000017941 */ /* 0x000fea0003800200 */
.L_x_20:
[----:B------:R0:W1:Y:S02]  /*0b00*/  I2F.F64.U32 R6, R16 ;  /* 0x0000001000067312 */ /* 0x0000640000201800 */
.L_x_11:
[----:B------:R-:W-:Y:S05]  /*0b10*/  BSYNC.RECONVERGENT B0 ;  /* 0x0000000000007941 */ /* 0x000fea0003800200 */
.L_x_10:
[----:B------:R-:W2:Y:S01]  /*0b20*/  LDCU.64 UR6, c[0x0][0x398] ;  /* 0x00007300ff0677ac */ /* 0x000ea20008000a00 */
[----:B------:R-:W3:Y:S01]  /*0b30*/  LDCU.64 UR12, c[0x0][0x3a0] ;  /* 0x00007400ff0c77ac */ /* 0x000ee20008000a00 */
[----:B------:R-:W4:Y:S01]  /*0b40*/  LDCU.128 UR8, c[0x0][0x380] ;  /* 0x00007000ff0877ac */ /* 0x000f220008000c00 */
[----:B--2---:R-:W-:Y:S02]  /*0b50*/  IMAD R5, R10, UR6, RZ ;  /* 0x000000060a057c24 */ /* 0x004fe4000f8e02ff */
[----:B------:R-:W-:-:S04]  /*0b60*/  IMAD.WIDE.U32 R10, R0, UR6, R12 ;  /* 0x00000006000a7c25 */ /* 0x000fc8000f8e000c */
[----:B------:R-:W-:Y:S02]  /*0b70*/  IMAD R5, R0, UR7, R5 ;  /* 0x0000000700057c24 */ /* 0x000fe4000f8e0205 */
[----:B---3--:R-:W-:-:S04]  /*0b80*/  IMAD.WIDE.U32 R8, R10, UR12, R8 ;  /* 0x0000000c0a087c25 */ /* 0x008fc8000f8e0008 */
[----:B------:R-:W-:-:S04]  /*0b90*/  IMAD.IADD R0, R11, 0x1, R5 ;  /* 0x000000010b007824 */ /* 0x000fc800078e0205 */
[----:B------:R-:W-:-:S04]  /*0ba0*/  IMAD R5, R0, UR12, RZ ;  /* 0x0000000c00057c24 */ /* 0x000fc8000f8e02ff */
[----:B------:R-:W-:Y:S01]  /*0bb0*/  IMAD R5, R10, UR13, R5 ;  /* 0x0000000d0a057c24 */ /* 0x000fe2000f8e0205 */
[----:B----4-:R-:W-:Y:S01]  /*0bc0*/  LEA R10, P0, R8, UR10, 0x3 ;  /* 0x0000000a080a7c11 */ /* 0x010fe2000f8018ff */
[----:B------:R-:W2:Y:S02]  /*0bd0*/  LDCU.128 UR12, c[0x0][0x3b0] ;  /* 0x00007600ff0c77ac */ /* 0x000ea40008000c00 */
[----:B------:R-:W-:-:S05]  /*0be0*/  IMAD.IADD R5, R9, 0x1, R5 ;  /* 0x0000000109057824 */ /* 0x000fca00078e0205 */
[----:B------:R-:W-:-:S05]  /*0bf0*/  LEA.HI.X R11, R8, UR11, R5, 0x3, P0 ;  /* 0x0000000b080b7c11 */ /* 0x000fca00080f1c05 */
[----:B------:R-:W1:Y:S01]  /*0c00*/  LDG.E.64 R8, desc[UR4][R10.64] ;  /* 0x000000040a087981 */ /* 0x000e62000c1e1b00 */
[----:B------:R-:W-:Y:S02]  /*0c10*/  IMAD.MOV.U32 R5, RZ, RZ, RZ ;  /* 0x000000ffff057224 */ /* 0x000fe400078e00ff */
[----:B--2---:R-:W-:-:S04]  /*0c20*/  IMAD.WIDE.U32 R4, R3, UR12, R4 ;  /* 0x0000000c03047c25 */ /* 0x004fc8000f8e0004 */
[----:B------:R-:W-:-:S04]  /*0c30*/  IMAD R3, R3, UR13, R5 ;  /* 0x0000000d03037c24 */ /* 0x000fc8000f8e0205 */
[----:B------:R-:W-:Y:S02]  /*0c40*/  IMAD R5, R3, UR14, RZ ;  /* 0x0000000e03057c24 */ /* 0x000fe4000f8e02ff */
[----:B------:R-:W-:Y:S02]  /*0c50*/  IMAD.MOV.U32 R3, RZ, RZ, RZ ;  /* 0x000000ffff037224 */ /* 0x000fe400078e00ff */
[C---:B------:R-:W-:Y:S02]  /*0c60*/  IMAD R5, R4.reuse, UR15, R5 ;  /* 0x0000000f04057c24 */ /* 0x040fe4000f8e0205 */
[----:B------:R-:W-:-:S04]  /*0c70*/  IMAD.WIDE.U32 R2, R4, UR14, R2 ;  /* 0x0000000e04027c25 */ /* 0x000fc8000f8e0002 */
[----:B------:R-:W-:Y:S01]  /*0c80*/  IMAD.IADD R3, R3, 0x1, R5 ;  /* 0x0000000103037824 */ /* 0x000fe200078e0205 */
[----:B------:R-:W-:-:S04]  /*0c90*/  LEA R4, P0, R2, UR8, 0x3 ;  /* 0x0000000802047c11 */ /* 0x000fc8000f8018ff */
[----:B------:R-:W-:Y:S01]  /*0ca0*/  LEA.HI.X R5, R2, UR9, R3, 0x3, P0 ;  /* 0x0000000902057c11 */ /* 0x000fe200080f1c03 */
[----:B-1----:R-:W-:-:S07]  /*0cb0*/  DMUL R6, R8, R6 ;  /* 0x0000000608067228 */ /* 0x002fce0000000000 */
[----:B------:R-:W-:Y:S01]  /*0cc0*/  STG.E.64 desc[UR4][R4.64], R6 ;  /* 0x0000000604007986 */ /* 0x000fe2000c101b04 */
[----:B------:R-:W-:Y:S05]  /*0cd0*/  EXIT ;  /* 0x000000000000794d */ /* 0x000fea0003800000 */
.L_x_30:
        /* <DEDUP_REMOVED lines=10> */
.L_x_49:


//--------------------- .text._Z10init_a_gpuPdiii --------------------------
	.section	.text._Z10init_a_gpuPdiii,"ax",@progbits
	.align	128
        .global         _Z10init_a_gpuPdiii
        .type           _Z10init_a_gpuPdiii,@function
        .size           _Z10init_a_gpuPdiii,(.L_x_44 - _Z10init_a_gpuPdiii)
        .other          _Z10init_a_gpuPdiii,@"STO_CUDA_ENTRY STV_DEFAULT"
_Z10init_a_gpuPdiii:
.text._Z10init_a_gpuPdiii:
[----:B------:R-:W-:Y:S01]  /*0000*/  LDC R1, c[0x0][0x37c] ;  /* 0x0000df00ff017b82 */ /* 0x000fe20000000800 */
[----:B------:R-:W0:Y:S07]  /*0010*/  S2R R5, SR_TID.Y ;  /* 0x0000000000057919 */ /* 0x000e2e0000002200 */
[----:B------:R-:W1:Y:S01]  /*0020*/  LDC R8, c[0x0][0x360] ;  /* 0x0000d800ff087b82 */ /* 0x000e620000000800 */
[----:B------:R-:W2:Y:S01]  /*0030*/  LDCU UR4, c[0x0][0x390] ;  /* 0x00007200ff0477ac */ /* 0x000ea20008000800 */
[----:B------:R-:W3:Y:S01]  /*0040*/  S2R R0, SR_TID.Z ;  /* 0x0000000000007919 */ /* 0x000ee20000002300 */
[----:B------:R-:W1:Y:S05]  /*0050*/  S2R R3, SR_TID.X ;  /* 0x0000000000037919 */ /* 0x000e6a0000002100 */
[----:B------:R-:W0:Y:S08]  /*0060*/  S2UR UR6, SR_CTAID.Y ;  /* 0x00000000000679c3 */ /* 0x000e300000002600 */
[----:B------:R-:W0:Y:S08]  /*0070*/  LDC R6, c[0x0][0x364] ;  /* 0x0000d900ff067b82 */ /* 0x000e300000000800 */
[----:B------:R-:W3:Y:S08]  /*0080*/  S2UR UR7, SR_CTAID.Z ;  /* 0x00000000000779c3 */ /* 0x000ef00000002700 */
[----:B------:R-:W3:Y:S08]  /*0090*/  LDC R7, c[0x0][0x368] ;  /* 0x0000da00ff077b82 */ /* 0x000ef00000000800 */
[----:B------:R-:W4:Y:S01]  /*00a0*/  LDC.64 R10, c[0x0][0x388] ;  /* 0x0000e200ff0a7b82 */ /* 0x000f220000000a00 */
[----:B0-----:R-:W-:-:S07]  /*00b0*/  IMAD R6, R6, UR6, R5 ;  /* 0x0000000606067c24 */ /* 0x001fce000f8e0205 */
[----:B------:R-:W1:Y:S01]  /*00c0*/  S2UR UR5, SR_CTAID.X ;  /* 0x00000000000579c3 */ /* 0x000e620000002500 */
[----:B---3--:R-:W-:Y:S01]  /*00d0*/  IMAD R7, R7, UR7, R0 ;  /* 0x0000000707077c24 */ /* 0x008fe2000f8e0200 */
[----:B----4-:R-:W-:-:S04]  /*00e0*/  ISETP.GE.AND P0, PT, R6, R11, PT ;  /* 0x0000000b0600720c */ /* 0x010fc80003f06270 */
[----:B------:R-:W-:Y:S01]  /*00f0*/  ISETP.GE.OR P0, PT, R7, R10, P0 ;  /* 0x0000000a0700720c */ /* 0x000fe20000706670 */
[----:B-1----:R-:W-:-:S05]  /*0100*/  IMAD R8, R8, UR5, R3 ;  /* 0x0000000508087c24 */ /* 0x002fca000f8e0203 */
[----:B--2---:R-:W-:-:S13]  /*0110*/  ISETP.GE.OR P0, PT, R8, UR4, P0 ;  /* 0x0000000408007c0c */ /* 0x004fda0008706670 */
[----:B------:R-:W-:Y:S05]  /*0120*/  @P0 EXIT ;  /* 0x000000000000094d */ /* 0x000fea0003800000 */
[C---:B------:R-:W-:Y:S01]  /*0130*/  IADD3 R2, P0, PT, R10.reuse, -0x1, RZ ;  /* 0xffffffff0a027810 */ /* 0x040fe20007f1e0ff */
[----:B------:R-:W-:Y:S01]  /*0140*/  IMAD.MOV.U32 R4, RZ, RZ, 0x1 ;  /* 0x00000001ff047424 */ /* 0x000fe200078e00ff */
[----:B------:R-:W-:Y:S01]  /*0150*/  UIADD3 UR4, UPT, UPT, UR4, -0x1, URZ ;  /* 0xffffffff04047890 */ /* 0x000fe2000fffe0ff */
[----:B------:R-:W-:Y:S01]  /*0160*/  VIADD R10, R10, 0xffffffff ;  /* 0xffffffff0a0a7836 */ /* 0x000fe20000000000 */
[----:B------:R-:W-:Y:S01]  /*0170*/  BSSY.RECONVERGENT B0, `(.L_x_31) ;  /* 0x0000024000007945 */ /* 0x000fe20003800200 */
[----:B------:R-:W-:-:S03]  /*0180*/  IMAD.X R3, RZ, RZ, -0x1, P0 ;  /* 0xffffffffff037424 */ /* 0x000fc600000e06ff */
[C---:B------:R-:W-:Y:S02]  /*0190*/  ISETP.NE.AND P0, PT, R7.reuse, R10, PT ;  /* 0x0000000a0700720c */ /* 0x040fe40003f05270 */
[----:B------:R-:W-:Y:S01]  /*01a0*/  ISETP.NE.AND P1, PT, R8, UR4, PT ;  /* 0x0000000408007c0c */ /* 0x000fe2000bf25270 */
[----:B------:R-:W0:Y:S01]  /*01b0*/  I2F.F64.U64 R2, R2 ;  /* 0x0000000200027312 */ /* 0x000e220000301800 */
[----:B------:R-:W-:Y:S02]  /*01c0*/  ISETP.EQ.OR P0, PT, R7, RZ, !P0 ;  /* 0x000000ff0700720c */ /* 0x000fe40004702670 */
[----:B------:R-:W-:Y:S02]  /*01d0*/  FSEL R9, RZ, 1.875, P1 ;  /* 0x3ff00000ff097808 */ /* 0x000fe40000800000 */
[----:B------:R-:W-:Y:S02]  /*01e0*/  ISETP.EQ.OR P0, PT, R6, RZ, P0 ;  /* 0x000000ff0600720c */ /* 0x000fe40000702670 */
[----:B------:R-:W-:Y:S01]  /*01f0*/  ISETP.NE.AND P1, PT, R8, RZ, PT ;  /* 0x000000ff0800720c */ /* 0x000fe20003f25270 */
[----:B0-----:R-:W0:Y:S10]  /*0200*/  MUFU.RCP64H R5, R3 ;  /* 0x0000000300057308 */ /* 0x001e340000001800 */
[----:B------:R-:W-:-:S05]  /*0210*/  @!P0 VIADD R11, R11, 0xffffffff ;  /* 0xffffffff0b0b8836 */ /* 0x000fca0000000000 */
[----:B------:R-:W-:-:S04]  /*0220*/  ISETP.EQ.OR P0, PT, R6, R11, P0 ;  /* 0x0000000b0600720c */ /* 0x000fc80000702670 */
[----:B------:R-:W-:-:S04]  /*0230*/  FSEL R9, R9, 1.875, !P0 ;  /* 0x3ff0000009097808 */ /* 0x000fc80004000000 */
[----:B------:R-:W-:Y:S01]  /*0240*/  FSEL R9, R9, 1.875, P1 ;  /* 0x3ff0000009097808 */ /* 0x000fe20000800000 */
[----:B0-----:R-:W-:-:S08]  /*0250*/  DFMA R12, -R2, R4, 1 ;  /* 0x3ff00000020c742b */ /* 0x001fd00000000104 */
[----:B------:R-:W-:-:S08]  /*0260*/  DFMA R12, R12, R12, R12 ;  /* 0x0000000c0c0c722b */ /* 0x000fd0000000000c */
[----:B------:R-:W-:Y:S01]  /*0270*/  DFMA R4, R4, R12, R4 ;  /* 0x0000000c0404722b */ /* 0x000fe20000000004 */
[----:B------:R-:W-:-:S07]  /*0280*/  IMAD R12, R7, 0xa, RZ ;  /* 0x0000000a070c7824 */ /* 0x000fce00078e02ff */
[----:B------:R-:W-:Y:S01]  /*0290*/  DFMA R14, -R2, R4, 1 ;  /* 0x3ff00000020e742b */ /* 0x000fe20000000104 */
[----:B------:R-:W0:Y:S07]  /*02a0*/  I2F.F64.U32 R12, R12 ;  /* 0x0000000c000c7312 */ /* 0x000e2e0000201800 */
[----:B------:R-:W-:-:S08]  /*02b0*/  DFMA R4, R4, R14, R4 ;  /* 0x0000000e0404722b */ /* 0x000fd00000000004 */
[----:B0-----:R-:W-:Y:S01]  /*02c0*/  DMUL R14, R12, R4 ;  /* 0x000000040c0e7228 */ /* 0x001fe20000000000 */
[----:B------:R-:W-:-:S07]  /*02d0*/  FSETP.GEU.AND P3, PT, |R13|, 6.5827683646048100446e-37, PT ;  /* 0x036000000d00780b */ /* 0x000fce0003f6e200 */
[----:B------:R-:W-:-:S08]  /*02e0*/  DFMA R16, -R2, R14, R12 ;  /* 0x0000000e0210722b */ /* 0x000fd0000000010c */
[----:B------:R-:W-:-:S10]  /*02f0*/  DFMA R4, R4, R16, R14 ;  /* 0x000000100404722b */ /* 0x000fd4000000000e */
[----:B------:R-:W-:-:S05]  /*0300*/  FFMA R0, RZ, R3, R5 ;  /* 0x00000003ff007223 */ /* 0x000fca0000000005 */
[----:B------:R-:W-:-:S13]  /*0310*/  FSETP.GT.AND P2, PT, |R0|, 1.469367938527859385e-39, PT ;  /* 0x001000000000780b */ /* 0x000fda0003f44200 */
[----:B------:R-:W-:Y:S05]  /*0320*/  @P2 BRA P3, `(.L_x_32) ;  /* 0x0000000000202947 */ /* 0x000fea0001800000 */
[----:B------:R-:W-:Y:S01]  /*0330*/  IMAD.MOV.U32 R16, RZ, RZ, R12 ;  /* 0x000000ffff107224 */ /* 0x000fe200078e000c */
[----:B------:R-:W-:Y:S01]  /*0340*/  MOV R0, 0x390 ;  /* 0x0000039000007802 */ /* 0x000fe20000000f00 */
[----:B------:R-:W-:Y:S02]  /*0350*/  IMAD.MOV.U32 R19, RZ, RZ, R13 ;  /* 0x000000ffff137224 */ /* 0x000fe400078e000d */
[----:B------:R-:W-:Y:S02]  /*0360*/  IMAD.MOV.U32 R12, RZ, RZ, R2 ;  /* 0x000000ffff0c7224 */ /* 0x000fe400078e0002 */
[----:B------:R-:W-:-:S07]  /*0370*/  IMAD.MOV.U32 R13, RZ, RZ, R3 ;  /* 0x000000ffff0d7224 */ /* 0x000fce00078e0003 */
[----:B------:R-:W-:Y:S05]  /*0380*/  CALL.REL.NOINC `($__internal_1_$__cuda_sm20_div_rn_f64_full) ;  /* 0x0000000400347944 */ /* 0x000fea0003c00000 */
[----:B------:R-:W-:Y:S02]  /*0390*/  IMAD.MOV.U32 R4, RZ, RZ, R18 ;  /* 0x000000ffff047224 */ /* 0x000fe400078e0012 */
[----:B------:R-:W-:-:S07]  /*03a0*/  IMAD.MOV.U32 R5, RZ, RZ, R19 ;  /* 0x000000ffff057224 */ /* 0x000fce00078e0013 */
.L_x_32:
[----:B------:R-:W-:Y:S05]  /*03b0*/  BSYNC.RECONVERGENT B0 ;  /* 0x0000000000007941 */ /* 0x000fea0003800200 */
.L_x_31:
[----:B------:R-:W0:Y:S01]  /*03c0*/  LDCU UR4, c[0x0][0x38c] ;  /* 0x00007180ff0477ac */ /* 0x000e220008000800 */
[----:B------:R-:W-:Y:S01]  /*03d0*/  IMAD.MOV.U32 R2, RZ, RZ, 0x1 ;  /* 0x00000001ff027424 */ /* 0x000fe200078e00ff */
[----:B------:R-:W-:Y:S01]  /*03e0*/  BSSY.RECONVERGENT B0, `(.L_x_33) ;  /* 0x000001c000007945 */ /* 0x000fe20003800200 */
[----:B0-----:R-:W-:-:S04]  /*03f0*/  UIADD3 UR4, UP0, UPT, UR4, -0x1, URZ ;  /* 0xffffffff04047890 */ /* 0x001fc8000ff1e0ff */
[----:B------:R-:W-:-:S09]  /*0400*/  UIADD3.X UR5, UPT, UPT, URZ, -0x1, URZ, UP0, !UPT ;  /* 0xffffffffff057890 */ /* 0x000fd200087fe4ff */
[----:B------:R-:W0:Y:S02]  /*0410*/  I2F.F64.U64 R10, UR4 ;  /* 0x00000004000a7d12 */ /* 0x000e240008301800 */
[----:B------:R-:W1:Y:S06]  /*0420*/  LDCU UR5, c[0x0][0x390] ;  /* 0x00007200ff0577ac */ /* 0x000e6c0008000800 */
[----:B0-----:R-:W0:Y:S02]  /*0430*/  MUFU.RCP64H R3, R11 ;  /* 0x0000000b00037308 */ /* 0x001e240000001800 */
        /* <DEDUP_REMOVED lines=13> */
[----:B-1----:R-:W-:Y:S05]  /*0510*/  @P0 BRA P1, `(.L_x_34) ;  /* 0x0000000000200947 */ /* 0x002fea0000800000 */
        /* <DEDUP_REMOVED lines=8> */
.L_x_34:
[----:B------:R-:W-:Y:S05]  /*05a0*/  BSYNC.RECONVERGENT B0 ;  /* 0x0000000000007941 */ /* 0x000fea0003800200 */
.L_x_33:
[----:B------:R-:W0:Y:S01]  /*05b0*/  LDCU UR4, c[0x0][0x390] ;  /* 0x00007200ff0477ac */ /* 0x000e220008000800 */
[----:B------:R-:W-:Y:S01]  /*05c0*/  IMAD.MOV.U32 R10, RZ, RZ, 0x1 ;  /* 0x00000001ff0a7424 */ /* 0x000fe200078e00ff */
[----:B------:R-:W-:Y:S01]  /*05d0*/  BSSY.RECONVERGENT B0, `(.L_x_35) ;  /* 0x000001a000007945 */ /* 0x000fe20003800200 */
[----:B0-----:R-:W-:-:S04]  /*05e0*/  UIADD3 UR4, UP0, UPT, UR4, -0x1, URZ ;  /* 0xffffffff04047890 */ /* 0x001fc8000ff1e0ff */
[----:B------:R-:W-:-:S09]  /*05f0*/  ULEA.HI.X.SX32 UR5, UR5, 0xffffffff, 0x1, UP0 ;  /* 0xffffffff05057891 */ /* 0x000fd200080f0eff */
[----:B------:R-:W0:Y:S02]  /*0600*/  I2F.F64.U64 R12, UR4 ;  /* 0x00000004000c7d12 */ /* 0x000e240008301800 */
[----:B------:R-:W1:Y:S06]  /*0610*/  LDCU.64 UR4, c[0x0][0x358] ;  /* 0x00006b00ff0477ac */ /* 0x000e6c0008000a00 */
[----:B0-----:R-:W0:Y:S02]  /*0620*/  MUFU.RCP64H R11, R13 ;  /* 0x0000000d000b7308 */ /* 0x001e240000001800 */
[----:B0-----:R-:W-:-:S08]  /*0630*/  DFMA R14, -R12, R10, 1 ;  /* 0x3ff000000c0e742b */ /* 0x001fd0000000010a */
[----:B------:R-:W-:Y:S02]  /*0640*/  DFMA R16, R14, R14, R14 ;  /* 0x0000000e0e10722b */ /* 0x000fe4000000000e */
[----:B------:R-:W0:Y:S06]  /*0650*/  I2F.F64 R14, R8 ;  /* 0x00000008000e7312 */ /* 0x000e2c0000201c00 */
[----:B------:R-:W-:-:S08]  /*0660*/  DFMA R16, R10, R16, R10 ;  /* 0x000000100a10722b */ /* 0x000fd0000000000a */
[----:B------:R-:W-:Y:S02]  /*0670*/  DFMA R10, -R12, R16, 1 ;  /* 0x3ff000000c0a742b */ /* 0x000fe40000000110 */
[----:B0-----:R-:W-:-:S06]  /*0680*/  DMUL R14, R14, 10 ;  /* 0x402400000e0e7828 */ /* 0x001fcc0000000000 */
[----:B------:R-:W-:-:S04]  /*0690*/  DFMA R10, R16, R10, R16 ;  /* 0x0000000a100a722b */ /* 0x000fc80000000010 */
[----:B------:R-:W-:-:S04]  /*06a0*/  FSETP.GEU.AND P1, PT, |R15|, 6.5827683646048100446e-37, PT ;  /* 0x036000000f00780b */ /* 0x000fc80003f2e200 */
[----:B------:R-:W-:-:S08]  /*06b0*/  DMUL R16, R14, R10 ;  /* 0x0000000a0e107228 */ /* 0x000fd00000000000 */
[----:B------:R-:W-:-:S08]  /*06c0*/  DFMA R18, -R12, R16, R14 ;  /* 0x000000100c12722b */ /* 0x000fd0000000010e */
[----:B------:R-:W-:-:S10]  /*06d0*/  DFMA R10, R10, R18, R16 ;  /* 0x000000120a0a722b */ /* 0x000fd40000000010 */
[----:B------:R-:W-:-:S05]  /*06e0*/  FFMA R0, RZ, R13, R11 ;  /* 0x0000000dff007223 */ /* 0x000fca000000000b */
[----:B------:R-:W-:-:S13]  /*06f0*/  FSETP.GT.AND P0, PT, |R0|, 1.469367938527859385e-39, PT ;  /* 0x001000000000780b */ /* 0x000fda0003f04200 */
[----:B-1----:R-:W-:Y:S05]  /*0700*/  @P0 BRA P1, `(.L_x_36) ;  /* 0x0000000000180947 */ /* 0x002fea0000800000 */
[----:B------:R-:W-:Y:S01]  /*0710*/  IMAD.MOV.U32 R16, RZ, RZ, R14 ;  /* 0x000000ffff107224 */ /* 0x000fe200078e000e */
[----:B------:R-:W-:Y:S01]  /*0720*/  MOV R0, 0x750 ;  /* 0x0000075000007802 */ /* 0x000fe20000000f00 */
[----:B------:R-:W-:-:S07]  /*0730*/  IMAD.MOV.U32 R19, RZ, RZ, R15 ;  /* 0x000000ffff137224 */ /* 0x000fce00078e000f */
[----:B------:R-:W-:Y:S05]  /*0740*/  CALL.REL.NOINC `($__internal_1_$__cuda_sm20_div_rn_f64_full) ;  /* 0x0000000000447944 */ /* 0x000fea0003c00000 */
[----:B------:R-:W-:Y:S02]  /*0750*/  IMAD.MOV.U32 R10, RZ, RZ, R18 ;  /* 0x000000ffff0a7224 */ /* 0x000fe400078e0012 */
[----:B------:R-:W-:-:S07]  /*0760*/  IMAD.MOV.U32 R11, RZ, RZ, R19 ;  /* 0x000000ffff0b7224 */ /* 0x000fce00078e0013 */
.L_x_36:
[----:B------:R-:W-:Y:S05]  /*0770*/  BSYNC.RECONVERGENT B0 ;  /* 0x0000000000007941 */ /* 0x000fea0003800200 */
.L_x_35:
[----:B------:R-:W0:Y:S01]  /*0780*/  LDCU UR6, c[0x0][0x38c] ;  /* 0x00007180ff0677ac */ /* 0x000e220008000800 */
[----:B------:R-:W-:Y:S01]  /*0790*/  DMUL R12, R2, R2 ;  /* 0x00000002020c7228 */ /* 0x000fe20000000000 */
[----:B------:R-:W1:Y:S01]  /*07a0*/  LDC.64 R14, c[0x0][0x380] ;  /* 0x0000e000ff0e7b82 */ /* 0x000e620000000a00 */
[----:B------:R-:W-:Y:S01]  /*07b0*/  DADD R2, R4, R4 ;  /* 0x0000000004027229 */ /* 0x000fe20000000004 */
[----:B------:R-:W2:Y:S07]  /*07c0*/  LDCU UR7, c[0x0][0x390] ;  /* 0x00007200ff0777ac */ /* 0x000eae0008000800 */
[----:B------:R-:W-:Y:S01]  /*07d0*/  DFMA R2, R2, R4, -R12 ;  /* 0x000000040202722b */ /* 0x000fe2000000080c */
[----:B0-----:R-:W-:-:S07]  /*07e0*/  IMAD R7, R7, UR6, R6 ;  /* 0x0000000607077c24 */ /* 0x001fce000f8e0206 */
[----:B------:R-:W-:Y:S01]  /*07f0*/  DFMA R2, -R10, R10, R2 ;  /* 0x0000000a0a02722b */ /* 0x000fe20000000102 */
[----:B--2---:R-:W-:Y:S02]  /*0800*/  IMAD R5, R7, UR7, R8 ;  /* 0x0000000707057c24 */ /* 0x004fe4000f8e0208 */
[----:B------:R-:W-:Y:S02]  /*0810*/  IMAD.MOV.U32 R8, RZ, RZ, RZ ;  /* 0x000000ffff087224 */ /* 0x000fe400078e00ff */
[----:B-1----:R-:W-:-:S04]  /*0820*/  IMAD.WIDE R4, R5, 0x8, R14 ;  /* 0x0000000805047825 */ /* 0x002fc800078e020e */
[----:B------:R-:W-:-:S07]  /*0830*/  DMUL R2, R2, R8 ;  /* 0x0000000802027228 */ /* 0x000fce0000000000 */
[----:B------:R-:W-:Y:S01]  /*0840*/  STG.E.64 desc[UR4][R4.64], R2 ;  /* 0x0000000204007986 */ /* 0x000fe2000c101b04 */
[----:B------:R-:W-:Y:S05]  /*0850*/  EXIT ;  /* 0x000000000000794d */ /* 0x000fea0003800000 */
        .weak           $__internal_1_$__cuda_sm20_div_rn_f64_full
        .type           $__internal_1_$__cuda_sm20_div_rn_f64_full,@function
        .size           $__internal_1_$__cuda_sm20_div_rn_f64_full,(.L_x_44 - $__internal_1_$__cuda_sm20_div_rn_f64_full)
$__internal_1_$__cuda_sm20_div_rn_f64_full:
[C---:B------:R-:W-:Y:S01]  /*0860*/  FSETP.GEU.AND P0, PT, |R13|.reuse, 1.469367938527859385e-39, PT ;  /* 0x001000000d00780b */ /* 0x040fe20003f0e200 */
[----:B------:R-:W-:Y:S01]  /*0870*/  IMAD.MOV.U32 R11, RZ, RZ, R19 ;  /* 0x000000ffff0b7224 */ /* 0x000fe200078e0013 */
[C---:B------:R-:W-:Y:S01]  /*0880*/  LOP3.LUT R14, R13.reuse, 0x800fffff, RZ, 0xc0, !PT ;  /* 0x800fffff0d0e7812 */ /* 0x040fe200078ec0ff */
[----:B------:R-:W-:Y:S01]  /*0890*/  IMAD.MOV.U32 R10, RZ, RZ, R16 ;  /* 0x000000ffff0a7224 */ /* 0x000fe200078e0010 */
[----:B------:R-:W-:Y:S01]  /*08a0*/  LOP3.LUT R27, R13, 0x7ff00000, RZ, 0xc0, !PT ;  /* 0x7ff000000d1b7812 */ /* 0x000fe200078ec0ff */
[----:B------:R-:W-:Y:S01]  /*08b0*/  IMAD.MOV.U32 R16, RZ, RZ, 0x1 ;  /* 0x00000001ff107424 */ /* 0x000fe200078e00ff */
[----:B------:R-:W-:Y:S01]  /*08c0*/  LOP3.LUT R15, R14, 0x3ff00000, RZ, 0xfc, !PT ;  /* 0x3ff000000e0f7812 */ /* 0x000fe200078efcff */
[----:B------:R-:W-:Y:S01]  /*08d0*/  IMAD.MOV.U32 R14, RZ, RZ, R12 ;  /* 0x000000ffff0e7224 */ /* 0x000fe200078e000c */
[C---:B------:R-:W-:Y:S01]  /*08e0*/  FSETP.GEU.AND P2, PT, |R11|.reuse, 1.469367938527859385e-39, PT ;  /* 0x001000000b00780b */ /* 0x040fe20003f4e200 */
[----:B------:R-:W-:Y:S01]  /*08f0*/  IMAD.MOV.U32 R25, RZ, RZ, 0x1ca00000 ;  /* 0x1ca00000ff197424 */ /* 0x000fe200078e00ff */
[----:B------:R-:W-:Y:S01]  /*0900*/  LOP3.LUT R24, R11, 0x7ff00000, RZ, 0xc0, !PT ;  /* 0x7ff000000b187812 */ /* 0x000fe200078ec0ff */
[----:B------:R-:W-:Y:S02]  /*0910*/  BSSY.RECONVERGENT B1, `(.L_x_37) ;  /* 0x000004e000017945 */ /* 0x000fe40003800200 */
[----:B------:R-:W-:Y:S01]  /*0920*/  @!P0 DMUL R14, R12, 8.98846567431157953865e+307 ;  /* 0x7fe000000c0e8828 */ /* 0x000fe20000000000 */
[----:B------:R-:W-:-:S05]  /*0930*/  ISETP.GE.U32.AND P1, PT, R24, R27, PT ;  /* 0x0000001b1800720c */ /* 0x000fca0003f26070 */
[----:B------:R-:W0:Y:S02]  /*0940*/  MUFU.RCP64H R17, R15 ;  /* 0x0000000f00117308 */ /* 0x000e240000001800 */
[----:B------:R-:W-:Y:S02]  /*0950*/  @!P2 LOP3.LUT R19, R13, 0x7ff00000, RZ, 0xc0, !PT ;  /* 0x7ff000000d13a812 */ /* 0x000fe400078ec0ff */
[----:B------:R-:W-:Y:S02]  /*0960*/  @!P0 LOP3.LUT R27, R15, 0x7ff00000, RZ, 0xc0, !PT ;  /* 0x7ff000000f1b8812 */ /* 0x000fe400078ec0ff */
[----:B------:R-:W-:-:S04]  /*0970*/  @!P2 ISETP.GE.U32.AND P3, PT, R24, R19, PT ;  /* 0x000000131800a20c */ /* 0x000fc80003f66070 */
[----:B------:R-:W-:-:S04]  /*0980*/  @!P2 SEL R19, R25, 0x63400000, !P3 ;  /* 0x634000001913a807 */ /* 0x000fc80005800000 */
[----:B------:R-:W-:Y:S01]  /*0990*/  @!P2 LOP3.LUT R22, R19, 0x80000000, R11, 0xf8, !PT ;  /* 0x800000001316a812 */ /* 0x000fe200078ef80b */
[----:B0-----:R-:W-:-:S03]  /*09a0*/  DFMA R20, R16, -R14, 1 ;  /* 0x3ff000001014742b */ /* 0x001fc6000000080e */
[----:B------:R-:W-:Y:S01]  /*09b0*/  @!P2 LOP3.LUT R23, R22, 0x100000, RZ, 0xfc, !PT ;  /* 0x001000001617a812 */ /* 0x000fe200078efcff */
[----:B------:R-:W-:-:S04]  /*09c0*/  @!P2 IMAD.MOV.U32 R22, RZ, RZ, RZ ;  /* 0x000000ffff16a224 */ /* 0x000fc800078e00ff */
[----:B------:R-:W-:-:S08]  /*09d0*/  DFMA R20, R20, R20, R20 ;  /* 0x000000141414722b */ /* 0x000fd00000000014 */
[----:B------:R-:W-:Y:S01]  /*09e0*/  DFMA R20, R16, R20, R16 ;  /* 0x000000141014722b */ /* 0x000fe20000000010 */
[----:B------:R-:W-:Y:S01]  /*09f0*/  SEL R17, R25, 0x63400000, !P1 ;  /* 0x6340000019117807 */ /* 0x000fe20004800000 */
[----:B------:R-:W-:-:S03]  /*0a00*/  IMAD.MOV.U32 R16, RZ, RZ, R10 ;  /* 0x000000ffff107224 */ /* 0x000fc600078e000a */
[----:B------:R-:W-:-:S03]  /*0a10*/  LOP3.LUT R17, R17, 0x800fffff, R11, 0xf8, !PT ;  /* 0x800fffff11117812 */ /* 0x000fc600078ef80b */
[----:B------:R-:W-:-:S03]  /*0a20*/  DFMA R18, R20, -R14, 1 ;  /* 0x3ff000001412742b */ /* 0x000fc6000000080e */
[----:B------:R-:W-:-:S05]  /*0a30*/  @!P2 DFMA R16, R16, 2, -R22 ;  /* 0x400000001010a82b */ /* 0x000fca0000000816 */
[----:B------:R-:W-:-:S08]  /*0a40*/  DFMA R18, R20, R18, R20 ;  /* 0x000000121412722b */ /* 0x000fd00000000014 */
[----:B------:R-:W-:-:S08]  /*0a50*/  DMUL R20, R18, R16 ;  /* 0x0000001012147228 */ /* 0x000fd00000000000 */
[----:B------:R-:W-:-:S08]  /*0a60*/  DFMA R22, R20, -R14, R16 ;  /* 0x8000000e1416722b */ /* 0x000fd00000000010 */
[----:B------:R-:W-:Y:S01]  /*0a70*/  DFMA R22, R18, R22, R20 ;  /* 0x000000161216722b */ /* 0x000fe20000000014 */
[----:B------:R-:W-:Y:S01]  /*0a80*/  IMAD.MOV.U32 R20, RZ, RZ, R24 ;  /* 0x000000ffff147224 */ /* 0x000fe200078e0018 */
[----:B------:R-:W-:Y:S01]  /*0a90*/  @!P2 LOP3.LUT R20, R17, 0x7ff00000, RZ, 0xc0, !PT ;  /* 0x7ff000001114a812 */ /* 0x000fe200078ec0ff */
[----:B------:R-:W-:-:S04]  /*0aa0*/  VIADD R19, R27, 0xffffffff ;  /* 0xffffffff1b137836 */ /* 0x000fc80000000000 */
[----:B------:R-:W-:-:S05]  /*0ab0*/  VIADD R18, R20, 0xffffffff ;  /* 0xffffffff14127836 */ /* 0x000fca0000000000 */
[----:B------:R-:W-:-:S04]  /*0ac0*/  ISETP.GT.U32.AND P0, PT, R18, 0x7feffffe, PT ;  /* 0x7feffffe1200780c */ /* 0x000fc80003f04070 */
[----:B------:R-:W-:-:S13]  /*0ad0*/  ISETP.GT.U32.OR P0, PT, R19, 0x7feffffe, P0 ;  /* 0x7feffffe1300780c */ /* 0x000fda0000704470 */
[----:B------:R-:W-:Y:S05]  /*0ae0*/  @P0 BRA `(.L_x_38) ;  /* 0x00000000006c0947 */ /* 0x000fea0003800000 */
[----:B------:R-:W-:-:S04]  /*0af0*/  LOP3.LUT R11, R13, 0x7ff00000, RZ, 0xc0, !PT ;  /* 0x7ff000000d0b7812 */ /* 0x000fc800078ec0ff */
[CC--:B------:R-:W-:Y:S02]  /*0b00*/  VIADDMNMX R10, R24.reuse, -R11.reuse, 0xb9600000, !PT ;  /* 0xb9600000180a7446 */ /* 0x0c0fe4000780090b */
[----:B------:R-:W-:Y:S02]  /*0b10*/  ISETP.GE.U32.AND P0, PT, R24, R11, PT ;  /* 0x0000000b1800720c */ /* 0x000fe40003f06070 */
[----:B------:R-:W-:Y:S02]  /*0b20*/  VIMNMX R10, PT, PT, R10, 0x46a00000, PT ;  /* 0x46a000000a0a7848 */ /* 0x000fe40003fe0100 */
[----:B------:R-:W-:-:S05]  /*0b30*/  SEL R25, R25, 0x63400000, !P0 ;  /* 0x6340000019197807 */ /* 0x000fca0004000000 */
[----:B------:R-:W-:Y:S02]  /*0b40*/  IMAD.IADD R20, R10, 0x1, -R25 ;  /* 0x000000010a147824 */ /* 0x000fe400078e0a19 */
[----:B------:R-:W-:Y:S02]  /*0b50*/  IMAD.MOV.U32 R10, RZ, RZ, RZ ;  /* 0x000000ffff0a7224 */ /* 0x000fe400078e00ff */
[----:B------:R-:W-:-:S06]  /*0b60*/  VIADD R11, R20, 0x7fe00000 ;  /* 0x7fe00000140b7836 */ /* 0x000fcc0000000000 */
[----:B------:R-:W-:-:S10]  /*0b70*/  DMUL R18, R22, R10 ;  /* 0x0000000a16127228 */ /* 0x000fd40000000000 */
[----:B------:R-:W-:-:S13]  /*0b80*/  FSETP.GTU.AND P0, PT, |R19|, 1.469367938527859385e-39, PT ;  /* 0x001000001300780b */ /* 0x000fda0003f0c200 */
[----:B------:R-:W-:Y:S05]  /*0b90*/  @P0 BRA `(.L_x_39) ;  /* 0x0000000000940947 */ /* 0x000fea0003800000 */
[----:B------:R-:W-:Y:S01]  /*0ba0*/  DFMA R14, R22, -R14, R16 ;  /* 0x8000000e160e722b */ /* 0x000fe20000000010 */
[----:B------:R-:W-:-:S09]  /*0bb0*/  IMAD.MOV.U32 R12, RZ, RZ, RZ ;  /* 0x000000ffff0c7224 */ /* 0x000fd200078e00ff */
[C---:B------:R-:W-:Y:S02]  /*0bc0*/  FSETP.NEU.AND P0, PT, R15.reuse, RZ, PT ;  /* 0x000000ff0f00720b */ /* 0x040fe40003f0d000 */
[----:B------:R-:W-:-:S04]  /*0bd0*/  LOP3.LUT R17, R15, 0x80000000, R13, 0x48, !PT ;  /* 0x800000000f117812 */ /* 0x000fc800078e480d */
[----:B------:R-:W-:-:S07]  /*0be0*/  LOP3.LUT R13, R17, R11, RZ, 0xfc, !PT ;  /* 0x0000000b110d7212 */ /* 0x000fce00078efcff */
[----:B------:R-:W-:Y:S05]  /*0bf0*/  @!P0 BRA `(.L_x_39) ;  /* 0x00000000007c8947 */ /* 0x000fea0003800000 */
[----:B------:R-:W-:Y:S01]  /*0c00*/  IMAD.MOV R11, RZ, RZ, -R20 ;  /* 0x000000ffff0b7224 */ /* 0x000fe200078e0a14 */
[----:B------:R-:W-:Y:S01]  /*0c10*/  DMUL.RP R12, R22, R12 ;  /* 0x0000000c160c7228 */ /* 0x000fe20000008000 */
[----:B------:R-:W-:-:S06]  /*0c20*/  IMAD.MOV.U32 R10, RZ, RZ, RZ ;  /* 0x000000ffff0a7224 */ /* 0x000fcc00078e00ff */
[----:B------:R-:W-:-:S03]  /*0c30*/  DFMA R10, R18, -R10, R22 ;  /* 0x8000000a120a722b */ /* 0x000fc60000000016 */
[----:B------:R-:W-:-:S03]  /*0c40*/  LOP3.LUT R17, R13, R17, RZ, 0x3c, !PT ;  /* 0x000000110d117212 */ /* 0x000fc600078e3cff */
[----:B------:R-:W-:-:S04]  /*0c50*/  IADD3 R10, PT, PT, -R20, -0x43300000, RZ ;  /* 0xbcd00000140a7810 */ /* 0x000fc80007ffe1ff */
[----:B------:R-:W-:-:S04]  /*0c60*/  FSETP.NEU.AND P0, PT, |R11|, R10, PT ;  /* 0x0000000a0b00720b */ /* 0x000fc80003f0d200 */
[----:B------:R-:W-:Y:S02]  /*0c70*/  FSEL R18, R12, R18, !P0 ;  /* 0x000000120c127208 */ /* 0x000fe40004000000 */
[----:B------:R-:W-:Y:S01]  /*0c80*/  FSEL R19, R17, R19, !P0 ;  /* 0x0000001311137208 */ /* 0x000fe20004000000 */
[----:B------:R-:W-:Y:S06]  /*0c90*/  BRA `(.L_x_39) ;  /* 0x0000000000547947 */ /* 0x000fec0003800000 */
.L_x_38:
[----:B------:R-:W-:-:S14]  /*0ca0*/  DSETP.NAN.AND P0, PT, R10, R10, PT ;  /* 0x0000000a0a00722a */ /* 0x000fdc0003f08000 */
[----:B------:R-:W-:Y:S05]  /*0cb0*/  @P0 BRA `(.L_x_40) ;  /* 0x0000000000440947 */ /* 0x000fea0003800000 */
[----:B------:R-:W-:-:S14]  /*0cc0*/  DSETP.NAN.AND P0, PT, R12, R12, PT ;  /* 0x0000000c0c00722a */ /* 0x000fdc0003f08000 */
[----:B------:R-:W-:Y:S05]  /*0cd0*/  @P0 BRA `(.L_x_41) ;  /* 0x0000000000300947 */ /* 0x000fea0003800000 */
[----:B------:R-:W-:Y:S01]  /*0ce0*/  ISETP.NE.AND P0, PT, R20, R27, PT ;  /* 0x0000001b1400720c */ /* 0x000fe20003f05270 */
[----:B------:R-:W-:Y:S02]  /*0cf0*/  IMAD.MOV.U32 R18, RZ, RZ, 0x0 ;  /* 0x00000000ff127424 */ /* 0x000fe400078e00ff */
[----:B------:R-:W-:-:S10]  /*0d00*/  IMAD.MOV.U32 R19, RZ, RZ, -0x80000 ;  /* 0xfff80000ff137424 */ /* 0x000fd400078e00ff */
[----:B------:R-:W-:Y:S05]  /*0d10*/  @!P0 BRA `(.L_x_39) ;  /* 0x0000000000348947 */ /* 0x000fea0003800000 */
[----:B------:R-:W-:Y:S02]  /*0d20*/  ISETP.NE.AND P0, PT, R20, 0x7ff00000, PT ;  /* 0x7ff000001400780c */ /* 0x000fe40003f05270 */
[----:B------:R-:W-:Y:S02]  /*0d30*/  LOP3.LUT R19, R11, 0x80000000, R13, 0x48, !PT ;  /* 0x800000000b137812 */ /* 0x000fe400078e480d */
[----:B------:R-:W-:-:S13]  /*0d40*/  ISETP.EQ.OR P0, PT, R27, RZ, !P0 ;  /* 0x000000ff1b00720c */ /* 0x000fda0004702670 */
[----:B------:R-:W-:Y:S01]  /*0d50*/  @P0 LOP3.LUT R10, R19, 0x7ff00000, RZ, 0xfc, !PT ;  /* 0x7ff00000130a0812 */ /* 0x000fe200078efcff */
[----:B------:R-:W-:Y:S02]  /*0d60*/  @!P0 IMAD.MOV.U32 R18, RZ, RZ, RZ ;  /* 0x000000ffff128224 */ /* 0x000fe400078e00ff */
[----:B------:R-:W-:Y:S02]  /*0d70*/  @P0 IMAD.MOV.U32 R18, RZ, RZ, RZ ;  /* 0x000000ffff120224 */ /* 0x000fe400078e00ff */
[----:B------:R-:W-:Y:S01]  /*0d80*/  @P0 IMAD.MOV.U32 R19, RZ, RZ, R10 ;  /* 0x000000ffff130224 */ /* 0x000fe200078e000a */
[----:B------:R-:W-:Y:S06]  /*0d90*/  BRA `(.L_x_39) ;  /* 0x0000000000147947 */ /* 0x000fec0003800000 */
.L_x_41:
[----:B------:R-:W-:Y:S01]  /*0da0*/  LOP3.LUT R19, R13, 0x80000, RZ, 0xfc, !PT ;  /* 0x000800000d137812 */ /* 0x000fe200078efcff */
[----:B------:R-:W-:Y:S01]  /*0db0*/  IMAD.MOV.U32 R18, RZ, RZ, R12 ;  /* 0x000000ffff127224 */ /* 0x000fe200078e000c */
[----:B------:R-:W-:Y:S06]  /*0dc0*/  BRA `(.L_x_39) ;  /* 0x0000000000087947 */ /* 0x000fec0003800000 */
.L_x_40:
[----:B------:R-:W-:Y:S01]  /*0dd0*/  LOP3.LUT R19, R11, 0x80000, RZ, 0xfc, !PT ;  /* 0x000800000b137812 */ /* 0x000fe200078efcff */
[----:B------:R-:W-:-:S07]  /*0de0*/  IMAD.MOV.U32 R18, RZ, RZ, R10 ;  /* 0x000000ffff127224 */ /* 0x000fce00078e000a */
.L_x_39:
[----:B------:R-:W-:Y:S05]  /*0df0*/  BSYNC.RECONVERGENT B1 ;  /* 0x0000000000017941 */ /* 0x000fea0003800200 */
.L_x_37:
[----:B------:R-:W-:Y:S02]  /*0e00*/  IMAD.MOV.U32 R10, RZ, RZ, R0 ;  /* 0x000000ffff0a7224 */ /* 0x000fe400078e0000 */
[----:B------:R-:W-:-:S04]  /*0e10*/  IMAD.MOV.U32 R11, RZ, RZ, 0x0 ;  /* 0x00000000ff0b7424 */ /* 0x000fc800078e00ff */
[----:B------:R-:W-:Y:S05]  /*0e20*/  RET.REL.NODEC R10 `(_Z10init_a_gpuPdiii) ;  /* 0xfffffff00a747950 */ /* 0x000fea0003c3ffff */
.L_x_42:
        /* <DEDUP_REMOVED lines=13> */
.L_x_44:


//--------------------- .nv.shared.reserved.0     --------------------------
	.section	.nv.shared.reserved.0,"aw",@nobits
	.weak		__nv_reservedSMEM_offset_0_alias
	.size		__nv_reservedSMEM_offset_0_alias, 0, 64
	.other		__nv_reservedSMEM_offset_0_alias,@"STO_CUDA_RESERVED_SHARED STV_DEFAULT"
__nv_reservedSMEM_offset_0_alias:
	.zero		0
	.zero		64


//--------------------- .nv.constant0._Z17max_reduction_gpuPdmm --------------------------
	.section	.nv.constant0._Z17max_reduction_gpuPdmm,"a",@progbits
	.sectionflags	@""
	.align	4
.nv.constant0._Z17max_reduction_gpuPdmm:
	.zero		920


//--------------------- .nv.constant0._Z10calc_c_gpuPdS_S_mmm --------------------------
	.section	.nv.constant0._Z10calc_c_gpuPdS_S_mmm,"a",@progbits
	.sectionflags	@""
	.align	4
.nv.constant0._Z10calc_c_gpuPdS_S_mmm:
	.zero		944


//--------------------- .nv.constant0._Z14jac_calc_b_gpuPdS_mmm --------------------------
	.section	.nv.constant0._Z14jac_calc_b_gpuPdS_mmm,"a",@progbits
	.sectionflags	@""
	.align	4
.nv.constant0._Z14jac_calc_b_gpuPdS_mmm:
	.zero		936


//--------------------- .nv.constant0._Z10calc_a_gpuPdS_mmmmmm --------------------------
	.section	.nv.constant0._Z10calc_a_gpuPdS_mmmmmm,"a",@progbits
	.sectionflags	@""
	.align	4
.nv.constant0._Z10calc_a_gpuPdS_mmmmmm:
	.zero		960


//--------------------- .nv.constant0._Z11calc_a2_gpuPdS_mmmmmm --------------------------
	.section	.nv.constant0._Z11calc_a2_gpuPdS_mmmmmm,"a",@progbits
	.sectionflags	@""
	.align	4
.nv.constant0._Z11calc_a2_gpuPdS_mmmmmm:
	.zero		960


//--------------------- .nv.constant0._Z10init_a_gpuPdiii --------------------------
	.section	.nv.constant0._Z10init_a_gpuPdiii,"a",@progbits
	.sectionflags	@""
	.align	4
.nv.constant0._Z10init_a_gpuPdiii:
	.zero		916


//--------------------- SYMBOLS --------------------------

	.type		.nv.reservedSmem.offset0,@object
	.size		.nv.reservedSmem.offset0,0x4
